//
// Generated by NVIDIA NVVM Compiler
//
// Compiler Build ID: CL-36424714
// Cuda compilation tools, release 13.0, V13.0.88
// Based on NVVM 20.0.0
//

.version 9.0
.target sm_100
.address_size 64

	// .globl	decycler_batch_f32

.visible .entry decycler_batch_f32(
	.param .u64 .ptr .align 1 decycler_batch_f32_param_0,
	.param .u64 .ptr .align 1 decycler_batch_f32_param_1,
	.param .u64 .ptr .align 1 decycler_batch_f32_param_2,
	.param .u64 .ptr .align 1 decycler_batch_f32_param_3,
	.param .u64 .ptr .align 1 decycler_batch_f32_param_4,
	.param .u64 .ptr .align 1 decycler_batch_f32_param_5,
	.param .u32 decycler_batch_f32_param_6,
	.param .u32 decycler_batch_f32_param_7,
	.param .u32 decycler_batch_f32_param_8,
	.param .u64 .ptr .align 1 decycler_batch_f32_param_9
)
{
	.reg .pred 	%p<47>;
	.reg .b32 	%r<148>;
	.reg .b32 	%f<112>;
	.reg .b64 	%rd<106>;

	ld.param.u64 	%rd17, [decycler_batch_f32_param_0];
	ld.param.u64 	%rd18, [decycler_batch_f32_param_5];
	ld.param.u32 	%r79, [decycler_batch_f32_param_6];
	ld.param.u32 	%r80, [decycler_batch_f32_param_7];
	ld.param.u32 	%r81, [decycler_batch_f32_param_8];
	ld.param.u64 	%rd19, [decycler_batch_f32_param_9];
	cvta.to.global.u64 	%rd1, %rd18;
	cvta.to.global.u64 	%rd2, %rd17;
	cvta.to.global.u64 	%rd3, %rd19;
	mov.u32 	%r82, %ctaid.x;
	mov.u32 	%r1, %ntid.x;
	mov.u32 	%r83, %tid.x;
	mad.lo.s32 	%r2, %r82, %r1, %r83;
	setp.ge.s32 	%p1, %r2, %r80;
	@%p1 bra 	$L__BB0_70;
	setp.lt.s32 	%p2, %r79, 1;
	add.s32 	%r3, %r81, 2;
	min.u32 	%r4, %r79, %r3;
	mov.u32 	%r84, %nctaid.x;
	mul.lo.s32 	%r5, %r1, %r84;
	@%p2 bra 	$L__BB0_70;
	setp.ge.u32 	%p3, %r81, %r79;
	@%p3 bra 	$L__BB0_57;
	add.s32 	%r91, %r81, 1;
	setp.ge.s32 	%p12, %r91, %r79;
	@%p12 bra 	$L__BB0_44;
	setp.ge.s32 	%p21, %r3, %r79;
	@%p21 bra 	$L__BB0_31;
	mul.wide.u32 	%rd68, %r81, 4;
	add.s64 	%rd69, %rd2, %rd68;
	add.s32 	%r6, %r4, -1;
	and.b32  	%r7, %r4, 15;
	and.b32  	%r8, %r4, 7;
	sub.s32 	%r106, %r79, %r81;
	add.s32 	%r107, %r106, -2;
	add.s32 	%r9, %r106, -3;
	add.s32 	%r108, %r106, 6;
	and.b32  	%r109, %r108, 7;
	add.s32 	%r10, %r109, -1;
	xor.b32  	%r110, %r79, 2;
	sub.s32 	%r111, %r110, %r81;
	and.b32  	%r11, %r111, 3;
	and.b32  	%r12, %r4, 2147483632;
	and.b32  	%r13, %r4, 3;
	ld.global.nc.f32 	%f1, [%rd69+4];
	ld.global.nc.f32 	%f2, [%rd69];
	and.b32  	%r14, %r107, 7;
	and.b32  	%r15, %r107, -8;
	and.b32  	%r16, %r108, 3;
	and.b32  	%r17, %r111, 1;
	neg.s32 	%r18, %r12;
	mul.wide.s32 	%rd4, %r79, 4;
	cvt.s64.s32 	%rd78, %r79;
$L__BB0_6:
	ld.param.u64 	%rd104, [decycler_batch_f32_param_4];
	ld.param.u64 	%rd103, [decycler_batch_f32_param_3];
	ld.param.u64 	%rd102, [decycler_batch_f32_param_2];
	setp.lt.u32 	%p30, %r6, 15;
	cvt.s64.s32 	%rd5, %r2;
	cvta.to.global.u64 	%rd70, %rd102;
	mul.wide.s32 	%rd71, %r2, 4;
	add.s64 	%rd72, %rd70, %rd71;
	ld.global.nc.f32 	%f3, [%rd72];
	cvta.to.global.u64 	%rd73, %rd103;
	add.s64 	%rd74, %rd73, %rd71;
	ld.global.nc.f32 	%f4, [%rd74];
	cvta.to.global.u64 	%rd75, %rd104;
	add.s64 	%rd76, %rd75, %rd71;
	ld.global.nc.f32 	%f5, [%rd76];
	mov.b32 	%r126, 0;
	@%p30 bra 	$L__BB0_9;
	mad.lo.s64 	%rd77, %rd4, %rd5, %rd3;
	add.s64 	%rd105, %rd77, 32;
	mov.u32 	%r124, %r18;
$L__BB0_8:
	.pragma "nounroll";
	mov.b32 	%r113, 2147483647;
	st.global.u32 	[%rd105+-32], %r113;
	st.global.u32 	[%rd105+-28], %r113;
	st.global.u32 	[%rd105+-24], %r113;
	st.global.u32 	[%rd105+-20], %r113;
	st.global.u32 	[%rd105+-16], %r113;
	st.global.u32 	[%rd105+-12], %r113;
	st.global.u32 	[%rd105+-8], %r113;
	st.global.u32 	[%rd105+-4], %r113;
	st.global.u32 	[%rd105], %r113;
	st.global.u32 	[%rd105+4], %r113;
	st.global.u32 	[%rd105+8], %r113;
	st.global.u32 	[%rd105+12], %r113;
	st.global.u32 	[%rd105+16], %r113;
	st.global.u32 	[%rd105+20], %r113;
	st.global.u32 	[%rd105+24], %r113;
	st.global.u32 	[%rd105+28], %r113;
	add.s32 	%r124, %r124, 16;
	add.s64 	%rd105, %rd105, 64;
	setp.ne.s32 	%p31, %r124, 0;
	mov.u32 	%r126, %r12;
	@%p31 bra 	$L__BB0_8;
$L__BB0_9:
	mul.lo.s64 	%rd79, %rd5, %rd78;
	shl.b64 	%rd80, %rd79, 2;
	add.s64 	%rd9, %rd3, %rd80;
	setp.eq.s32 	%p32, %r7, 0;
	@%p32 bra 	$L__BB0_19;
	add.s32 	%r114, %r7, -1;
	setp.lt.u32 	%p33, %r114, 7;
	@%p33 bra 	$L__BB0_12;
	mul.wide.u32 	%rd81, %r126, 4;
	add.s64 	%rd82, %rd9, %rd81;
	mov.b32 	%r115, 2147483647;
	st.global.u32 	[%rd82], %r115;
	st.global.u32 	[%rd82+4], %r115;
	st.global.u32 	[%rd82+8], %r115;
	st.global.u32 	[%rd82+12], %r115;
	st.global.u32 	[%rd82+16], %r115;
	st.global.u32 	[%rd82+20], %r115;
	st.global.u32 	[%rd82+24], %r115;
	st.global.u32 	[%rd82+28], %r115;
	add.s32 	%r126, %r126, 8;
$L__BB0_12:
	setp.eq.s32 	%p34, %r8, 0;
	@%p34 bra 	$L__BB0_19;
	add.s32 	%r116, %r8, -1;
	setp.lt.u32 	%p35, %r116, 3;
	@%p35 bra 	$L__BB0_15;
	mul.wide.u32 	%rd83, %r126, 4;
	add.s64 	%rd84, %rd9, %rd83;
	mov.b32 	%r117, 2147483647;
	st.global.u32 	[%rd84], %r117;
	st.global.u32 	[%rd84+4], %r117;
	st.global.u32 	[%rd84+8], %r117;
	st.global.u32 	[%rd84+12], %r117;
	add.s32 	%r126, %r126, 4;
$L__BB0_15:
	setp.eq.s32 	%p36, %r13, 0;
	@%p36 bra 	$L__BB0_19;
	setp.eq.s32 	%p37, %r13, 1;
	mul.wide.u32 	%rd85, %r126, 4;
	add.s64 	%rd10, %rd9, %rd85;
	mov.b32 	%r118, 2147483647;
	st.global.u32 	[%rd10], %r118;
	@%p37 bra 	$L__BB0_19;
	setp.eq.s32 	%p38, %r13, 2;
	mov.b32 	%r119, 2147483647;
	st.global.u32 	[%rd10+4], %r119;
	@%p38 bra 	$L__BB0_19;
	mov.b32 	%r120, 2147483647;
	st.global.u32 	[%rd10+8], %r120;
$L__BB0_19:
	setp.lt.u32 	%p39, %r9, 7;
	mov.u32 	%r130, %r3;
	mov.f32 	%f106, %f1;
	mov.f32 	%f107, %f2;
	@%p39 bra 	$L__BB0_22;
	mov.b32 	%r129, 0;
	mov.u32 	%r130, %r3;
	mov.f32 	%f106, %f1;
	mov.f32 	%f107, %f2;
$L__BB0_21:
	.pragma "nounroll";
	mul.wide.u32 	%rd86, %r130, 4;
	add.s64 	%rd87, %rd1, %rd86;
	ld.global.nc.f32 	%f20, [%rd87];
	mul.f32 	%f21, %f3, %f20;
	fma.rn.f32 	%f22, %f4, %f106, %f21;
	fma.rn.f32 	%f23, %f5, %f107, %f22;
	add.s64 	%rd88, %rd2, %rd86;
	ld.global.nc.f32 	%f24, [%rd88];
	sub.f32 	%f25, %f24, %f23;
	add.s64 	%rd89, %rd9, %rd86;
	st.global.f32 	[%rd89], %f25;
	ld.global.nc.f32 	%f26, [%rd87+4];
	mul.f32 	%f27, %f3, %f26;
	fma.rn.f32 	%f28, %f4, %f23, %f27;
	fma.rn.f32 	%f29, %f5, %f106, %f28;
	ld.global.nc.f32 	%f30, [%rd88+4];
	sub.f32 	%f31, %f30, %f29;
	st.global.f32 	[%rd89+4], %f31;
	ld.global.nc.f32 	%f32, [%rd87+8];
	mul.f32 	%f33, %f3, %f32;
	fma.rn.f32 	%f34, %f4, %f29, %f33;
	fma.rn.f32 	%f35, %f5, %f23, %f34;
	ld.global.nc.f32 	%f36, [%rd88+8];
	sub.f32 	%f37, %f36, %f35;
	st.global.f32 	[%rd89+8], %f37;
	ld.global.nc.f32 	%f38, [%rd87+12];
	mul.f32 	%f39, %f3, %f38;
	fma.rn.f32 	%f40, %f4, %f35, %f39;
	fma.rn.f32 	%f41, %f5, %f29, %f40;
	ld.global.nc.f32 	%f42, [%rd88+12];
	sub.f32 	%f43, %f42, %f41;
	st.global.f32 	[%rd89+12], %f43;
	ld.global.nc.f32 	%f44, [%rd87+16];
	mul.f32 	%f45, %f3, %f44;
	fma.rn.f32 	%f46, %f4, %f41, %f45;
	fma.rn.f32 	%f47, %f5, %f35, %f46;
	ld.global.nc.f32 	%f48, [%rd88+16];
	sub.f32 	%f49, %f48, %f47;
	st.global.f32 	[%rd89+16], %f49;
	ld.global.nc.f32 	%f50, [%rd87+20];
	mul.f32 	%f51, %f3, %f50;
	fma.rn.f32 	%f52, %f4, %f47, %f51;
	fma.rn.f32 	%f53, %f5, %f41, %f52;
	ld.global.nc.f32 	%f54, [%rd88+20];
	sub.f32 	%f55, %f54, %f53;
	st.global.f32 	[%rd89+20], %f55;
	ld.global.nc.f32 	%f56, [%rd87+24];
	mul.f32 	%f57, %f3, %f56;
	fma.rn.f32 	%f58, %f4, %f53, %f57;
	fma.rn.f32 	%f107, %f5, %f47, %f58;
	ld.global.nc.f32 	%f59, [%rd88+24];
	sub.f32 	%f60, %f59, %f107;
	st.global.f32 	[%rd89+24], %f60;
	ld.global.nc.f32 	%f61, [%rd87+28];
	mul.f32 	%f62, %f3, %f61;
	fma.rn.f32 	%f63, %f4, %f107, %f62;
	fma.rn.f32 	%f106, %f5, %f53, %f63;
	ld.global.nc.f32 	%f64, [%rd88+28];
	sub.f32 	%f65, %f64, %f106;
	st.global.f32 	[%rd89+28], %f65;
	add.s32 	%r130, %r130, 8;
	add.s32 	%r129, %r129, 8;
	setp.ne.s32 	%p40, %r129, %r15;
	@%p40 bra 	$L__BB0_21;
$L__BB0_22:
	setp.eq.s32 	%p41, %r14, 0;
	@%p41 bra 	$L__BB0_30;
	setp.lt.u32 	%p42, %r10, 3;
	@%p42 bra 	$L__BB0_25;
	mul.wide.u32 	%rd90, %r130, 4;
	add.s64 	%rd91, %rd1, %rd90;
	ld.global.nc.f32 	%f66, [%rd91];
	mul.f32 	%f67, %f3, %f66;
	fma.rn.f32 	%f68, %f4, %f106, %f67;
	fma.rn.f32 	%f69, %f5, %f107, %f68;
	add.s64 	%rd92, %rd2, %rd90;
	ld.global.nc.f32 	%f70, [%rd92];
	sub.f32 	%f71, %f70, %f69;
	add.s64 	%rd93, %rd9, %rd90;
	st.global.f32 	[%rd93], %f71;
	ld.global.nc.f32 	%f72, [%rd91+4];
	mul.f32 	%f73, %f3, %f72;
	fma.rn.f32 	%f74, %f4, %f69, %f73;
	fma.rn.f32 	%f75, %f5, %f106, %f74;
	ld.global.nc.f32 	%f76, [%rd92+4];
	sub.f32 	%f77, %f76, %f75;
	st.global.f32 	[%rd93+4], %f77;
	ld.global.nc.f32 	%f78, [%rd91+8];
	mul.f32 	%f79, %f3, %f78;
	fma.rn.f32 	%f80, %f4, %f75, %f79;
	fma.rn.f32 	%f107, %f5, %f69, %f80;
	ld.global.nc.f32 	%f81, [%rd92+8];
	sub.f32 	%f82, %f81, %f107;
	st.global.f32 	[%rd93+8], %f82;
	ld.global.nc.f32 	%f83, [%rd91+12];
	mul.f32 	%f84, %f3, %f83;
	fma.rn.f32 	%f85, %f4, %f107, %f84;
	fma.rn.f32 	%f106, %f5, %f75, %f85;
	ld.global.nc.f32 	%f86, [%rd92+12];
	sub.f32 	%f87, %f86, %f106;
	st.global.f32 	[%rd93+12], %f87;
	add.s32 	%r130, %r130, 4;
$L__BB0_25:
	setp.eq.s32 	%p43, %r16, 0;
	@%p43 bra 	$L__BB0_30;
	setp.eq.s32 	%p44, %r11, 1;
	@%p44 bra 	$L__BB0_28;
	mul.wide.u32 	%rd94, %r130, 4;
	add.s64 	%rd95, %rd1, %rd94;
	ld.global.nc.f32 	%f88, [%rd95];
	mul.f32 	%f89, %f3, %f88;
	fma.rn.f32 	%f90, %f4, %f106, %f89;
	fma.rn.f32 	%f107, %f5, %f107, %f90;
	add.s64 	%rd96, %rd2, %rd94;
	ld.global.nc.f32 	%f91, [%rd96];
	sub.f32 	%f92, %f91, %f107;
	add.s64 	%rd97, %rd9, %rd94;
	st.global.f32 	[%rd97], %f92;
	ld.global.nc.f32 	%f93, [%rd95+4];
	mul.f32 	%f94, %f3, %f93;
	fma.rn.f32 	%f95, %f4, %f107, %f94;
	fma.rn.f32 	%f106, %f5, %f106, %f95;
	ld.global.nc.f32 	%f96, [%rd96+4];
	sub.f32 	%f97, %f96, %f106;
	st.global.f32 	[%rd97+4], %f97;
	add.s32 	%r130, %r130, 2;
$L__BB0_28:
	setp.eq.s32 	%p45, %r17, 0;
	@%p45 bra 	$L__BB0_30;
	mul.wide.u32 	%rd98, %r130, 4;
	add.s64 	%rd99, %rd1, %rd98;
	ld.global.nc.f32 	%f98, [%rd99];
	mul.f32 	%f99, %f3, %f98;
	fma.rn.f32 	%f100, %f4, %f106, %f99;
	fma.rn.f32 	%f101, %f5, %f107, %f100;
	add.s64 	%rd100, %rd2, %rd98;
	ld.global.nc.f32 	%f102, [%rd100];
	sub.f32 	%f103, %f102, %f101;
	add.s64 	%rd101, %rd9, %rd98;
	st.global.f32 	[%rd101], %f103;
$L__BB0_30:
	cvt.u32.u64 	%r122, %rd5;
	add.s32 	%r2, %r122, %r5;
	setp.lt.s32 	%p46, %r2, %r80;
	@%p46 bra 	$L__BB0_6;
	bra.uni 	$L__BB0_70;
$L__BB0_31:
	max.u32 	%r99, %r4, 1;
	and.b32  	%r37, %r99, 7;
	add.s32 	%r38, %r37, -1;
	and.b32  	%r39, %r99, 3;
	and.b32  	%r40, %r99, 2147483640;
	and.b32  	%r41, %r99, 1;
$L__BB0_32:
	setp.lt.u32 	%p22, %r4, 8;
	mul.wide.s32 	%rd11, %r2, %r79;
	mov.b32 	%r136, 0;
	@%p22 bra 	$L__BB0_35;
	mov.b32 	%r134, 0;
$L__BB0_34:
	.pragma "nounroll";
	cvt.u64.u32 	%rd52, %r134;
	add.s64 	%rd53, %rd11, %rd52;
	shl.b64 	%rd54, %rd53, 2;
	add.s64 	%rd55, %rd3, %rd54;
	mov.b32 	%r102, 2147483647;
	st.global.u32 	[%rd55], %r102;
	st.global.u32 	[%rd55+4], %r102;
	st.global.u32 	[%rd55+8], %r102;
	st.global.u32 	[%rd55+12], %r102;
	st.global.u32 	[%rd55+16], %r102;
	st.global.u32 	[%rd55+20], %r102;
	st.global.u32 	[%rd55+24], %r102;
	st.global.u32 	[%rd55+28], %r102;
	add.s32 	%r134, %r134, 8;
	setp.ne.s32 	%p23, %r134, %r40;
	mov.u32 	%r136, %r40;
	@%p23 bra 	$L__BB0_34;
$L__BB0_35:
	setp.eq.s32 	%p24, %r37, 0;
	@%p24 bra 	$L__BB0_43;
	setp.lt.u32 	%p25, %r38, 3;
	@%p25 bra 	$L__BB0_38;
	cvt.u64.u32 	%rd56, %r136;
	add.s64 	%rd57, %rd11, %rd56;
	shl.b64 	%rd58, %rd57, 2;
	add.s64 	%rd59, %rd3, %rd58;
	mov.b32 	%r103, 2147483647;
	st.global.u32 	[%rd59], %r103;
	st.global.u32 	[%rd59+4], %r103;
	st.global.u32 	[%rd59+8], %r103;
	st.global.u32 	[%rd59+12], %r103;
	add.s32 	%r136, %r136, 4;
$L__BB0_38:
	setp.eq.s32 	%p26, %r39, 0;
	@%p26 bra 	$L__BB0_43;
	setp.eq.s32 	%p27, %r39, 1;
	@%p27 bra 	$L__BB0_41;
	cvt.u64.u32 	%rd60, %r136;
	add.s64 	%rd61, %rd11, %rd60;
	shl.b64 	%rd62, %rd61, 2;
	add.s64 	%rd63, %rd3, %rd62;
	mov.b32 	%r104, 2147483647;
	st.global.u32 	[%rd63], %r104;
	st.global.u32 	[%rd63+4], %r104;
	add.s32 	%r136, %r136, 2;
$L__BB0_41:
	setp.eq.s32 	%p28, %r41, 0;
	@%p28 bra 	$L__BB0_43;
	cvt.u64.u32 	%rd64, %r136;
	add.s64 	%rd65, %rd11, %rd64;
	shl.b64 	%rd66, %rd65, 2;
	add.s64 	%rd67, %rd3, %rd66;
	mov.b32 	%r105, 2147483647;
	st.global.u32 	[%rd67], %r105;
$L__BB0_43:
	add.s32 	%r2, %r2, %r5;
	setp.lt.s32 	%p29, %r2, %r80;
	@%p29 bra 	$L__BB0_32;
	bra.uni 	$L__BB0_70;
$L__BB0_44:
	max.u32 	%r92, %r4, 1;
	and.b32  	%r51, %r92, 7;
	add.s32 	%r52, %r51, -1;
	and.b32  	%r53, %r92, 3;
	and.b32  	%r54, %r92, 2147483640;
	and.b32  	%r55, %r92, 1;
$L__BB0_45:
	setp.lt.u32 	%p13, %r4, 8;
	mul.wide.s32 	%rd12, %r2, %r79;
	mov.b32 	%r141, 0;
	@%p13 bra 	$L__BB0_48;
	mov.b32 	%r139, 0;
$L__BB0_47:
	.pragma "nounroll";
	cvt.u64.u32 	%rd36, %r139;
	add.s64 	%rd37, %rd12, %rd36;
	shl.b64 	%rd38, %rd37, 2;
	add.s64 	%rd39, %rd3, %rd38;
	mov.b32 	%r95, 2147483647;
	st.global.u32 	[%rd39], %r95;
	st.global.u32 	[%rd39+4], %r95;
	st.global.u32 	[%rd39+8], %r95;
	st.global.u32 	[%rd39+12], %r95;
	st.global.u32 	[%rd39+16], %r95;
	st.global.u32 	[%rd39+20], %r95;
	st.global.u32 	[%rd39+24], %r95;
	st.global.u32 	[%rd39+28], %r95;
	add.s32 	%r139, %r139, 8;
	setp.ne.s32 	%p14, %r139, %r54;
	mov.u32 	%r141, %r54;
	@%p14 bra 	$L__BB0_47;
$L__BB0_48:
	setp.eq.s32 	%p15, %r51, 0;
	@%p15 bra 	$L__BB0_56;
	setp.lt.u32 	%p16, %r52, 3;
	@%p16 bra 	$L__BB0_51;
	cvt.u64.u32 	%rd40, %r141;
	add.s64 	%rd41, %rd12, %rd40;
	shl.b64 	%rd42, %rd41, 2;
	add.s64 	%rd43, %rd3, %rd42;
	mov.b32 	%r96, 2147483647;
	st.global.u32 	[%rd43], %r96;
	st.global.u32 	[%rd43+4], %r96;
	st.global.u32 	[%rd43+8], %r96;
	st.global.u32 	[%rd43+12], %r96;
	add.s32 	%r141, %r141, 4;
$L__BB0_51:
	setp.eq.s32 	%p17, %r53, 0;
	@%p17 bra 	$L__BB0_56;
	setp.eq.s32 	%p18, %r53, 1;
	@%p18 bra 	$L__BB0_54;
	cvt.u64.u32 	%rd44, %r141;
	add.s64 	%rd45, %rd12, %rd44;
	shl.b64 	%rd46, %rd45, 2;
	add.s64 	%rd47, %rd3, %rd46;
	mov.b32 	%r97, 2147483647;
	st.global.u32 	[%rd47], %r97;
	st.global.u32 	[%rd47+4], %r97;
	add.s32 	%r141, %r141, 2;
$L__BB0_54:
	setp.eq.s32 	%p19, %r55, 0;
	@%p19 bra 	$L__BB0_56;
	cvt.u64.u32 	%rd48, %r141;
	add.s64 	%rd49, %rd12, %rd48;
	shl.b64 	%rd50, %rd49, 2;
	add.s64 	%rd51, %rd3, %rd50;
	mov.b32 	%r98, 2147483647;
	st.global.u32 	[%rd51], %r98;
$L__BB0_56:
	add.s32 	%r2, %r2, %r5;
	setp.lt.s32 	%p20, %r2, %r80;
	@%p20 bra 	$L__BB0_45;
	bra.uni 	$L__BB0_70;
$L__BB0_57:
	and.b32  	%r65, %r79, 7;
	add.s32 	%r66, %r65, -1;
	and.b32  	%r67, %r79, 3;
	and.b32  	%r68, %r79, 2147483640;
	and.b32  	%r69, %r79, 1;
$L__BB0_58:
	setp.lt.u32 	%p4, %r79, 8;
	mul.wide.s32 	%rd13, %r2, %r79;
	mov.b32 	%r146, 0;
	@%p4 bra 	$L__BB0_61;
	mov.b32 	%r144, 0;
$L__BB0_60:
	.pragma "nounroll";
	cvt.u64.u32 	%rd20, %r144;
	add.s64 	%rd21, %rd13, %rd20;
	shl.b64 	%rd22, %rd21, 2;
	add.s64 	%rd23, %rd3, %rd22;
	mov.b32 	%r87, 2147483647;
	st.global.u32 	[%rd23], %r87;
	st.global.u32 	[%rd23+4], %r87;
	st.global.u32 	[%rd23+8], %r87;
	st.global.u32 	[%rd23+12], %r87;
	st.global.u32 	[%rd23+16], %r87;
	st.global.u32 	[%rd23+20], %r87;
	st.global.u32 	[%rd23+24], %r87;
	st.global.u32 	[%rd23+28], %r87;
	add.s32 	%r144, %r144, 8;
	setp.ne.s32 	%p5, %r144, %r68;
	mov.u32 	%r146, %r68;
	@%p5 bra 	$L__BB0_60;
$L__BB0_61:
	setp.eq.s32 	%p6, %r65, 0;
	@%p6 bra 	$L__BB0_69;
	setp.lt.u32 	%p7, %r66, 3;
	@%p7 bra 	$L__BB0_64;
	cvt.u64.u32 	%rd24, %r146;
	add.s64 	%rd25, %rd13, %rd24;
	shl.b64 	%rd26, %rd25, 2;
	add.s64 	%rd27, %rd3, %rd26;
	mov.b32 	%r88, 2147483647;
	st.global.u32 	[%rd27], %r88;
	st.global.u32 	[%rd27+4], %r88;
	st.global.u32 	[%rd27+8], %r88;
	st.global.u32 	[%rd27+12], %r88;
	add.s32 	%r146, %r146, 4;
$L__BB0_64:
	setp.eq.s32 	%p8, %r67, 0;
	@%p8 bra 	$L__BB0_69;
	setp.eq.s32 	%p9, %r67, 1;
	@%p9 bra 	$L__BB0_67;
	cvt.u64.u32 	%rd28, %r146;
	add.s64 	%rd29, %rd13, %rd28;
	shl.b64 	%rd30, %rd29, 2;
	add.s64 	%rd31, %rd3, %rd30;
	mov.b32 	%r89, 2147483647;
	st.global.u32 	[%rd31], %r89;
	st.global.u32 	[%rd31+4], %r89;
	add.s32 	%r146, %r146, 2;
$L__BB0_67:
	setp.eq.s32 	%p10, %r69, 0;
	@%p10 bra 	$L__BB0_69;
	cvt.u64.u32 	%rd32, %r146;
	add.s64 	%rd33, %rd13, %rd32;
	shl.b64 	%rd34, %rd33, 2;
	add.s64 	%rd35, %rd3, %rd34;
	mov.b32 	%r90, 2147483647;
	st.global.u32 	[%rd35], %r90;
$L__BB0_69:
	add.s32 	%r2, %r2, %r5;
	setp.lt.s32 	%p11, %r2, %r80;
	@%p11 bra 	$L__BB0_58;
$L__BB0_70:
	ret;

}
	// .globl	decycler_many_series_one_param_f32
.visible .entry decycler_many_series_one_param_f32(
	.param .u64 .ptr .align 1 decycler_many_series_one_param_f32_param_0,
	.param .u64 .ptr .align 1 decycler_many_series_one_param_f32_param_1,
	.param .u32 decycler_many_series_one_param_f32_param_2,
	.param .f32 decycler_many_series_one_param_f32_param_3,
	.param .f32 decycler_many_series_one_param_f32_param_4,
	.param .f32 decycler_many_series_one_param_f32_param_5,
	.param .u32 decycler_many_series_one_param_f32_param_6,
	.param .u32 decycler_many_series_one_param_f32_param_7,
	.param .u64 .ptr .align 1 decycler_many_series_one_param_f32_param_8
)
{
	.reg .pred 	%p<28>;
	.reg .b32 	%r<89>;
	.reg .b32 	%f<74>;
	.reg .b64 	%rd<101>;

	ld.param.u64 	%rd16, [decycler_many_series_one_param_f32_param_0];
	ld.param.f32 	%f15, [decycler_many_series_one_param_f32_param_3];
	ld.param.f32 	%f16, [decycler_many_series_one_param_f32_param_4];
	ld.param.f32 	%f17, [decycler_many_series_one_param_f32_param_5];
	ld.param.u32 	%r40, [decycler_many_series_one_param_f32_param_6];
	ld.param.u32 	%r41, [decycler_many_series_one_param_f32_param_7];
	ld.param.u64 	%rd17, [decycler_many_series_one_param_f32_param_8];
	cvta.to.global.u64 	%rd1, %rd16;
	cvta.to.global.u64 	%rd2, %rd17;
	mov.u32 	%r42, %ctaid.x;
	mov.u32 	%r1, %ntid.x;
	mov.u32 	%r43, %tid.x;
	mad.lo.s32 	%r78, %r42, %r1, %r43;
	setp.ge.s32 	%p1, %r78, %r40;
	@%p1 bra 	$L__BB1_35;
	setp.lt.s32 	%p2, %r41, 1;
	cvt.s64.s32 	%rd3, %r40;
	shl.b32 	%r3, %r40, 1;
	@%p2 bra 	$L__BB1_35;
	and.b32  	%r4, %r41, 7;
	and.b32  	%r5, %r41, 3;
	xor.b32  	%r6, %r41, 2;
	add.s32 	%r7, %r41, -3;
	and.b32  	%r8, %r41, 2147483640;
	neg.s32 	%r9, %r8;
	shl.b64 	%rd4, %rd3, 2;
	mov.u32 	%r44, %nctaid.x;
	mul.lo.s32 	%r10, %r1, %r44;
$L__BB1_3:
	ld.param.u64 	%rd99, [decycler_many_series_one_param_f32_param_1];
	cvt.s64.s32 	%rd5, %r78;
	cvta.to.global.u64 	%rd18, %rd99;
	mul.wide.s32 	%rd19, %r78, 4;
	add.s64 	%rd20, %rd18, %rd19;
	ld.global.nc.u32 	%r45, [%rd20];
	cvt.u64.u32 	%rd6, %r45;
	setp.lt.u32 	%p3, %r45, %r41;
	@%p3 bra 	$L__BB1_15;
	setp.lt.u32 	%p4, %r41, 8;
	mov.b32 	%r87, 0;
	@%p4 bra 	$L__BB1_7;
	shl.b64 	%rd21, %rd5, 2;
	add.s64 	%rd100, %rd2, %rd21;
	mov.u32 	%r79, %r9;
$L__BB1_6:
	.pragma "nounroll";
	mov.b32 	%r47, 2147483647;
	st.global.u32 	[%rd100], %r47;
	add.s64 	%rd22, %rd100, %rd4;
	st.global.u32 	[%rd22], %r47;
	add.s64 	%rd23, %rd22, %rd4;
	st.global.u32 	[%rd23], %r47;
	add.s64 	%rd24, %rd23, %rd4;
	st.global.u32 	[%rd24], %r47;
	add.s64 	%rd25, %rd24, %rd4;
	st.global.u32 	[%rd25], %r47;
	add.s64 	%rd26, %rd25, %rd4;
	st.global.u32 	[%rd26], %r47;
	add.s64 	%rd27, %rd26, %rd4;
	st.global.u32 	[%rd27], %r47;
	add.s64 	%rd28, %rd27, %rd4;
	st.global.u32 	[%rd28], %r47;
	add.s32 	%r79, %r79, 8;
	shl.b64 	%rd29, %rd3, 5;
	add.s64 	%rd100, %rd100, %rd29;
	setp.eq.s32 	%p5, %r79, 0;
	mov.u32 	%r87, %r8;
	@%p5 bra 	$L__BB1_7;
	bra.uni 	$L__BB1_6;
$L__BB1_7:
	setp.eq.s32 	%p6, %r4, 0;
	@%p6 bra 	$L__BB1_34;
	add.s32 	%r48, %r4, -1;
	setp.lt.u32 	%p7, %r48, 3;
	@%p7 bra 	$L__BB1_10;
	cvt.u64.u32 	%rd30, %r87;
	mad.lo.s64 	%rd31, %rd30, %rd3, %rd5;
	shl.b64 	%rd32, %rd31, 2;
	add.s64 	%rd33, %rd2, %rd32;
	mov.b32 	%r49, 2147483647;
	st.global.u32 	[%rd33], %r49;
	add.s64 	%rd34, %rd33, %rd4;
	st.global.u32 	[%rd34], %r49;
	add.s64 	%rd35, %rd34, %rd4;
	st.global.u32 	[%rd35], %r49;
	add.s64 	%rd36, %rd35, %rd4;
	st.global.u32 	[%rd36], %r49;
	add.s32 	%r87, %r87, 4;
$L__BB1_10:
	setp.eq.s32 	%p8, %r5, 0;
	@%p8 bra 	$L__BB1_34;
	setp.eq.s32 	%p9, %r5, 1;
	@%p9 bra 	$L__BB1_13;
	cvt.u64.u32 	%rd37, %r87;
	mad.lo.s64 	%rd38, %rd37, %rd3, %rd5;
	shl.b64 	%rd39, %rd38, 2;
	add.s64 	%rd40, %rd2, %rd39;
	mov.b32 	%r50, 2147483647;
	st.global.u32 	[%rd40], %r50;
	add.s64 	%rd41, %rd40, %rd4;
	st.global.u32 	[%rd41], %r50;
	add.s32 	%r87, %r87, 2;
$L__BB1_13:
	and.b32  	%r51, %r41, 1;
	setp.eq.b32 	%p10, %r51, 1;
	not.pred 	%p11, %p10;
	@%p11 bra 	$L__BB1_34;
	cvt.u64.u32 	%rd42, %r87;
	mad.lo.s64 	%rd43, %rd42, %rd3, %rd5;
	shl.b64 	%rd44, %rd43, 2;
	add.s64 	%rd45, %rd2, %rd44;
	mov.b32 	%r52, 2147483647;
	st.global.u32 	[%rd45], %r52;
	bra.uni 	$L__BB1_34;
$L__BB1_15:
	cvt.u32.u64 	%r54, %rd6;
	add.s32 	%r84, %r54, 2;
	min.u32 	%r15, %r41, %r84;
	and.b32  	%r16, %r15, 7;
	setp.lt.u32 	%p12, %r15, 8;
	mov.b32 	%r82, 0;
	@%p12 bra 	$L__BB1_18;
	and.b32  	%r82, %r15, 2147483640;
	mov.b32 	%r80, 0;
$L__BB1_17:
	.pragma "nounroll";
	cvt.u64.u32 	%rd46, %r80;
	mad.lo.s64 	%rd47, %rd46, %rd3, %rd5;
	shl.b64 	%rd48, %rd47, 2;
	add.s64 	%rd49, %rd2, %rd48;
	mov.b32 	%r56, 2147483647;
	st.global.u32 	[%rd49], %r56;
	add.s64 	%rd50, %rd49, %rd4;
	st.global.u32 	[%rd50], %r56;
	add.s64 	%rd51, %rd50, %rd4;
	st.global.u32 	[%rd51], %r56;
	add.s64 	%rd52, %rd51, %rd4;
	st.global.u32 	[%rd52], %r56;
	add.s64 	%rd53, %rd52, %rd4;
	st.global.u32 	[%rd53], %r56;
	add.s64 	%rd54, %rd53, %rd4;
	st.global.u32 	[%rd54], %r56;
	add.s64 	%rd55, %rd54, %rd4;
	st.global.u32 	[%rd55], %r56;
	add.s64 	%rd56, %rd55, %rd4;
	st.global.u32 	[%rd56], %r56;
	add.s32 	%r80, %r80, 8;
	setp.ne.s32 	%p13, %r80, %r82;
	@%p13 bra 	$L__BB1_17;
$L__BB1_18:
	setp.eq.s32 	%p14, %r16, 0;
	@%p14 bra 	$L__BB1_26;
	and.b32  	%r21, %r15, 3;
	setp.lt.u32 	%p15, %r16, 4;
	@%p15 bra 	$L__BB1_21;
	cvt.u64.u32 	%rd57, %r82;
	mad.lo.s64 	%rd58, %rd57, %rd3, %rd5;
	shl.b64 	%rd59, %rd58, 2;
	add.s64 	%rd60, %rd2, %rd59;
	mov.b32 	%r57, 2147483647;
	st.global.u32 	[%rd60], %r57;
	add.s64 	%rd61, %rd60, %rd4;
	st.global.u32 	[%rd61], %r57;
	add.s64 	%rd62, %rd61, %rd4;
	st.global.u32 	[%rd62], %r57;
	add.s64 	%rd63, %rd62, %rd4;
	st.global.u32 	[%rd63], %r57;
	add.s32 	%r82, %r82, 4;
$L__BB1_21:
	setp.eq.s32 	%p16, %r21, 0;
	@%p16 bra 	$L__BB1_26;
	setp.eq.s32 	%p17, %r21, 1;
	@%p17 bra 	$L__BB1_24;
	cvt.u64.u32 	%rd64, %r82;
	mad.lo.s64 	%rd65, %rd64, %rd3, %rd5;
	shl.b64 	%rd66, %rd65, 2;
	add.s64 	%rd67, %rd2, %rd66;
	mov.b32 	%r58, 2147483647;
	st.global.u32 	[%rd67], %r58;
	add.s64 	%rd68, %rd67, %rd4;
	st.global.u32 	[%rd68], %r58;
	add.s32 	%r82, %r82, 2;
$L__BB1_24:
	and.b32  	%r59, %r15, 1;
	setp.eq.b32 	%p18, %r59, 1;
	not.pred 	%p19, %p18;
	@%p19 bra 	$L__BB1_26;
	cvt.u64.u32 	%rd69, %r82;
	mad.lo.s64 	%rd70, %rd69, %rd3, %rd5;
	shl.b64 	%rd71, %rd70, 2;
	add.s64 	%rd72, %rd2, %rd71;
	mov.b32 	%r60, 2147483647;
	st.global.u32 	[%rd72], %r60;
$L__BB1_26:
	cvt.u32.u64 	%r61, %rd6;
	add.s32 	%r26, %r61, 1;
	setp.ge.s32 	%p20, %r26, %r41;
	@%p20 bra 	$L__BB1_34;
	cvt.u64.u32 	%rd73, %r26;
	mad.lo.s64 	%rd10, %rd73, %rd3, %rd5;
	setp.ge.s32 	%p21, %r84, %r41;
	@%p21 bra 	$L__BB1_34;
	cvt.u32.u64 	%r62, %rd6;
	shl.b64 	%rd74, %rd10, 2;
	add.s64 	%rd75, %rd1, %rd74;
	ld.global.nc.f32 	%f1, [%rd75];
	mad.lo.s64 	%rd76, %rd6, %rd3, %rd5;
	shl.b64 	%rd77, %rd76, 2;
	add.s64 	%rd78, %rd1, %rd77;
	ld.global.nc.f32 	%f71, [%rd78];
	sub.s32 	%r63, %r6, %r62;
	and.b32  	%r27, %r63, 3;
	setp.eq.s32 	%p22, %r27, 0;
	mov.f32 	%f70, %f1;
	@%p22 bra 	$L__BB1_32;
	cvt.u32.u64 	%r64, %rd6;
	cvt.u32.u64 	%r65, %rd5;
	mad.lo.s32 	%r66, %r84, %r40, %r65;
	mul.wide.s32 	%rd79, %r66, 4;
	add.s64 	%rd11, %rd1, %rd79;
	ld.global.nc.f32 	%f3, [%rd11];
	sub.s32 	%r67, %r66, %r40;
	mul.wide.s32 	%rd80, %r67, 4;
	add.s64 	%rd81, %rd1, %rd80;
	ld.global.nc.f32 	%f4, [%rd81];
	add.f32 	%f18, %f4, %f4;
	sub.f32 	%f19, %f3, %f18;
	sub.s32 	%r68, %r66, %r3;
	mul.wide.s32 	%rd82, %r68, 4;
	add.s64 	%rd83, %rd1, %rd82;
	ld.global.nc.f32 	%f20, [%rd83];
	add.f32 	%f21, %f20, %f19;
	mul.f32 	%f22, %f15, %f21;
	fma.rn.f32 	%f23, %f16, %f1, %f22;
	fma.rn.f32 	%f5, %f17, %f71, %f23;
	sub.f32 	%f24, %f3, %f5;
	add.s64 	%rd12, %rd2, %rd79;
	st.global.f32 	[%rd12], %f24;
	add.s32 	%r84, %r64, 3;
	setp.eq.s32 	%p23, %r27, 1;
	mov.f32 	%f70, %f5;
	mov.f32 	%f71, %f1;
	@%p23 bra 	$L__BB1_32;
	cvt.u32.u64 	%r69, %rd6;
	add.s64 	%rd13, %rd11, %rd4;
	ld.global.nc.f32 	%f6, [%rd13];
	add.f32 	%f25, %f3, %f3;
	sub.f32 	%f26, %f6, %f25;
	add.f32 	%f27, %f4, %f26;
	mul.f32 	%f28, %f15, %f27;
	fma.rn.f32 	%f29, %f16, %f5, %f28;
	fma.rn.f32 	%f7, %f17, %f1, %f29;
	sub.f32 	%f30, %f6, %f7;
	add.s64 	%rd14, %rd12, %rd4;
	st.global.f32 	[%rd14], %f30;
	add.s32 	%r84, %r69, 4;
	setp.eq.s32 	%p24, %r27, 2;
	mov.f32 	%f70, %f7;
	mov.f32 	%f71, %f5;
	@%p24 bra 	$L__BB1_32;
	cvt.u32.u64 	%r70, %rd6;
	add.s64 	%rd84, %rd13, %rd4;
	ld.global.nc.f32 	%f31, [%rd84];
	add.f32 	%f32, %f6, %f6;
	sub.f32 	%f33, %f31, %f32;
	add.f32 	%f34, %f3, %f33;
	mul.f32 	%f35, %f15, %f34;
	fma.rn.f32 	%f36, %f16, %f7, %f35;
	fma.rn.f32 	%f70, %f17, %f5, %f36;
	sub.f32 	%f37, %f31, %f70;
	add.s64 	%rd85, %rd14, %rd4;
	st.global.f32 	[%rd85], %f37;
	add.s32 	%r84, %r70, 5;
	mov.f32 	%f71, %f7;
$L__BB1_32:
	cvt.u32.u64 	%r71, %rd6;
	sub.s32 	%r72, %r7, %r71;
	setp.lt.u32 	%p25, %r72, 3;
	@%p25 bra 	$L__BB1_34;
$L__BB1_33:
	cvt.u32.u64 	%r73, %rd5;
	mad.lo.s32 	%r74, %r84, %r40, %r73;
	mul.wide.s32 	%rd86, %r74, 4;
	add.s64 	%rd87, %rd1, %rd86;
	ld.global.nc.f32 	%f38, [%rd87];
	sub.s32 	%r75, %r74, %r40;
	mul.wide.s32 	%rd88, %r75, 4;
	add.s64 	%rd89, %rd1, %rd88;
	ld.global.nc.f32 	%f39, [%rd89];
	add.f32 	%f40, %f39, %f39;
	sub.f32 	%f41, %f38, %f40;
	sub.s32 	%r76, %r74, %r3;
	mul.wide.s32 	%rd90, %r76, 4;
	add.s64 	%rd91, %rd1, %rd90;
	ld.global.nc.f32 	%f42, [%rd91];
	add.f32 	%f43, %f42, %f41;
	mul.f32 	%f44, %f15, %f43;
	fma.rn.f32 	%f45, %f16, %f70, %f44;
	fma.rn.f32 	%f46, %f17, %f71, %f45;
	sub.f32 	%f47, %f38, %f46;
	add.s64 	%rd92, %rd2, %rd86;
	st.global.f32 	[%rd92], %f47;
	add.s64 	%rd93, %rd87, %rd4;
	ld.global.nc.f32 	%f48, [%rd93];
	add.f32 	%f49, %f38, %f38;
	sub.f32 	%f50, %f48, %f49;
	add.f32 	%f51, %f39, %f50;
	mul.f32 	%f52, %f15, %f51;
	fma.rn.f32 	%f53, %f16, %f46, %f52;
	fma.rn.f32 	%f54, %f17, %f70, %f53;
	sub.f32 	%f55, %f48, %f54;
	add.s64 	%rd94, %rd92, %rd4;
	st.global.f32 	[%rd94], %f55;
	add.s64 	%rd95, %rd93, %rd4;
	ld.global.nc.f32 	%f56, [%rd95];
	add.f32 	%f57, %f48, %f48;
	sub.f32 	%f58, %f56, %f57;
	add.f32 	%f59, %f38, %f58;
	mul.f32 	%f60, %f15, %f59;
	fma.rn.f32 	%f61, %f16, %f54, %f60;
	fma.rn.f32 	%f71, %f17, %f46, %f61;
	sub.f32 	%f62, %f56, %f71;
	add.s64 	%rd96, %rd94, %rd4;
	st.global.f32 	[%rd96], %f62;
	add.s64 	%rd97, %rd95, %rd4;
	ld.global.nc.f32 	%f63, [%rd97];
	add.f32 	%f64, %f56, %f56;
	sub.f32 	%f65, %f63, %f64;
	add.f32 	%f66, %f48, %f65;
	mul.f32 	%f67, %f15, %f66;
	fma.rn.f32 	%f68, %f16, %f71, %f67;
	fma.rn.f32 	%f70, %f17, %f54, %f68;
	sub.f32 	%f69, %f63, %f70;
	add.s64 	%rd98, %rd96, %rd4;
	st.global.f32 	[%rd98], %f69;
	add.s32 	%r84, %r84, 4;
	setp.eq.s32 	%p26, %r84, %r41;
	@%p26 bra 	$L__BB1_34;
	bra.uni 	$L__BB1_33;
$L__BB1_34:
	cvt.u32.u64 	%r77, %rd5;
	add.s32 	%r78, %r77, %r10;
	setp.lt.s32 	%p27, %r78, %r40;
	@%p27 bra 	$L__BB1_3;
$L__BB1_35:
	ret;

}


// ===== COMPILED SASS (sm_100) =====

	.target	sm_100

	.elftype	@"ET_EXEC"


//--------------------- .note.nv.tkinfo           --------------------------
	.section	.note.nv.tkinfo,"",@"SHT_NOTE"
	.sectionflags	@"SHF_NOTE_NV_TKINFO"
	.tkinfo
        /*0018*/ 	.word	0x00000002
        /*0030*/ 	.string	""
        /*0030*/ 	.string	"ptxas"
        /*0030*/ 	.string	"Cuda compilation tools, release 13.0, V13.0.88"
        /*0030*/ 	.string	"Build cuda_13.0.r13.0/compiler.36424714_0"
        /*0030*/ 	.string	"-arch sm_100 -m 64 "



//--------------------- .note.nv.cuinfo           --------------------------
	.section	.note.nv.cuinfo,"",@"SHT_NOTE"
	.sectionflags	@"SHF_NOTE_NV_CUINFO"
        /*0018*/ 	.short	0x0002
        /*001a*/ 	.short	0x0064
        /*001c*/ 	.short	0x0082
	.zero		2


//--------------------- .nv.info                  --------------------------
	.section	.nv.info,"",@"SHT_CUDA_INFO"
	.align	4


	//----- nvinfo : EIATTR_REGCOUNT
	.align		4
        /*0000*/ 	.byte	0x04, 0x2f
        /*0002*/ 	.short	(.L_1 - .L_0)
	.align		4
.L_0:
        /*0004*/ 	.word	index@(decycler_batch_f32)
        /*0008*/ 	.word	0x00000028


	//----- nvinfo : EIATTR_FRAME_SIZE
	.align		4
.L_1:
        /*000c*/ 	.byte	0x04, 0x11
        /*000e*/ 	.short	(.L_3 - .L_2)
	.align		4
.L_2:
        /*0010*/ 	.word	index@(decycler_batch_f32)
        /*0014*/ 	.word	0x00000000


	//----- nvinfo : EIATTR_REGCOUNT
	.align		4
.L_3:
        /*0018*/ 	.byte	0x04, 0x2f
        /*001a*/ 	.short	(.L_5 - .L_4)
	.align		4
.L_4:
        /*001c*/ 	.word	index@(decycler_many_series_one_param_f32)
        /*0020*/ 	.word	0x00000020


	//----- nvinfo : EIATTR_FRAME_SIZE
	.align		4
.L_5:
        /*0024*/ 	.byte	0x04, 0x11
        /*0026*/ 	.short	(.L_7 - .L_6)
	.align		4
.L_6:
        /*0028*/ 	.word	index@(decycler_many_series_one_param_f32)
        /*002c*/ 	.word	0x00000000


	//----- nvinfo : EIATTR_MIN_STACK_SIZE
	.align		4
.L_7:
        /*0030*/ 	.byte	0x04, 0x12
        /*0032*/ 	.short	(.L_9 - .L_8)
	.align		4
.L_8:
        /*0034*/ 	.word	index@(decycler_many_series_one_param_f32)
        /*0038*/ 	.word	0x00000000


	//----- nvinfo : EIATTR_MIN_STACK_SIZE
	.align		4
.L_9:
        /*003c*/ 	.byte	0x04, 0x12
        /*003e*/ 	.short	(.L_11 - .L_10)
	.align		4
.L_10:
        /*0040*/ 	.word	index@(decycler_batch_f32)
        /*0044*/ 	.word	0x00000000
.L_11:


//--------------------- .nv.compat                --------------------------
	.section	.nv.compat,"",@"SHT_CUDA_COMPAT_INFO"
	.align	4
        /*0000*/ 	.byte	0x02, 0x09, 0x00, 0x00, 0x02, 0x02, 0x01, 0x00, 0x02, 0x05, 0x05, 0x00, 0x03, 0x07, 0x01, 0x01
        /*0010*/ 	.byte	0x02, 0x03, 0x00, 0x00, 0x02, 0x06, 0x01, 0x00, 0x04, 0x0b, 0x08, 0x00, 0x09, 0x00, 0x00, 0x00
        /*0020*/ 	.byte	0x00, 0x00, 0x00, 0x00


//--------------------- .nv.info.decycler_many_series_one_param_f32 --------------------------
	.section	.nv.info.decycler_many_series_one_param_f32,"",@"SHT_CUDA_INFO"
	.sectionflags	@""
	.align	4


	//----- nvinfo : EIATTR_CUDA_API_VERSION
	.align		4
        /*0000*/ 	.byte	0x04, 0x37
        /*0002*/ 	.short	(.L_13 - .L_12)
.L_12:
        /*0004*/ 	.word	0x00000082


	//----- nvinfo : EIATTR_KPARAM_INFO
	.align		4
.L_13:
        /*0008*/ 	.byte	0x04, 0x17
        /*000a*/ 	.short	(.L_15 - .L_14)
.L_14:
        /*000c*/ 	.word	0x00000000
        /*0010*/ 	.short	0x0008
        /*0012*/ 	.short	0x0028
        /*0014*/ 	.byte	0x00, 0xf5, 0x21, 0x00


	//----- nvinfo : EIATTR_KPARAM_INFO
	.align		4
.L_15:
        /*0018*/ 	.byte	0x04, 0x17
        /*001a*/ 	.short	(.L_17 - .L_16)
.L_16:
        /*001c*/ 	.word	0x00000000
        /*0020*/ 	.short	0x0007
        /*0022*/ 	.short	0x0024
        /*0024*/ 	.byte	0x00, 0xf0, 0x11, 0x00


	//----- nvinfo : EIATTR_KPARAM_INFO
	.align		4
.L_17:
        /*0028*/ 	.byte	0x04, 0x17
        /*002a*/ 	.short	(.L_19 - .L_18)
.L_18:
        /*002c*/ 	.word	0x00000000
        /*0030*/ 	.short	0x0006
        /*0032*/ 	.short	0x0020
        /*0034*/ 	.byte	0x00, 0xf0, 0x11, 0x00


	//----- nvinfo : EIATTR_KPARAM_INFO
	.align		4
.L_19:
        /*0038*/ 	.byte	0x04, 0x17
        /*003a*/ 	.short	(.L_21 - .L_20)
.L_20:
        /*003c*/ 	.word	0x00000000
        /*0040*/ 	.short	0x0005
        /*0042*/ 	.short	0x001c
        /*0044*/ 	.byte	0x00, 0xf0, 0x11, 0x00


	//----- nvinfo : EIATTR_KPARAM_INFO
	.align		4
.L_21:
        /*0048*/ 	.byte	0x04, 0x17
        /*004a*/ 	.short	(.L_23 - .L_22)
.L_22:
        /*004c*/ 	.word	0x00000000
        /*0050*/ 	.short	0x0004
        /*0052*/ 	.short	0x0018
        /*0054*/ 	.byte	0x00, 0xf0, 0x11, 0x00


	//----- nvinfo : EIATTR_KPARAM_INFO
	.align		4
.L_23:
        /*0058*/ 	.byte	0x04, 0x17
        /*005a*/ 	.short	(.L_25 - .L_24)
.L_24:
        /*005c*/ 	.word	0x00000000
        /*0060*/ 	.short	0x0003
        /*0062*/ 	.short	0x0014
        /*0064*/ 	.byte	0x00, 0xf0, 0x11, 0x00


	//----- nvinfo : EIATTR_KPARAM_INFO
	.align		4
.L_25:
        /*0068*/ 	.byte	0x04, 0x17
        /*006a*/ 	.short	(.L_27 - .L_26)
.L_26:
        /*006c*/ 	.word	0x00000000
        /*0070*/ 	.short	0x0002
        /*0072*/ 	.short	0x0010
        /*0074*/ 	.byte	0x00, 0xf0, 0x11, 0x00


	//----- nvinfo : EIATTR_KPARAM_INFO
	.align		4
.L_27:
        /*0078*/ 	.byte	0x04, 0x17
        /*007a*/ 	.short	(.L_29 - .L_28)
.L_28:
        /*007c*/ 	.word	0x00000000
        /*0080*/ 	.short	0x0001
        /*0082*/ 	.short	0x0008
        /*0084*/ 	.byte	0x00, 0xf5, 0x21, 0x00


	//----- nvinfo : EIATTR_KPARAM_INFO
	.align		4
.L_29:
        /*0088*/ 	.byte	0x04, 0x17
        /*008a*/ 	.short	(.L_31 - .L_30)
.L_30:
        /*008c*/ 	.word	0x00000000
        /*0090*/ 	.short	0x0000
        /*0092*/ 	.short	0x0000
        /*0094*/ 	.byte	0x00, 0xf5, 0x21, 0x00


	//----- nvinfo : EIATTR_SPARSE_MMA_MASK
	.align		4
.L_31:
        /*0098*/ 	.byte	0x03, 0x50
        /*009a*/ 	.short	0x0000


	//----- nvinfo : EIATTR_MAXREG_COUNT
	.align		4
        /*009c*/ 	.byte	0x03, 0x1b
        /*009e*/ 	.short	0x00ff


	//----- nvinfo : EIATTR_MERCURY_ISA_VERSION
	.align		4
        /*00a0*/ 	.byte	0x03, 0x5f
        /*00a2*/ 	.short	0x0101


	//----- nvinfo : EIATTR_VRC_CTA_INIT_COUNT
	.align		4
        /*00a4*/ 	.byte	0x02, 0x4a
	.zero		1
	.zero		1


	//----- nvinfo : EIATTR_EXIT_INSTR_OFFSETS
	.align		4
        /*00a8*/ 	.byte	0x04, 0x1c
        /*00aa*/ 	.short	(.L_33 - .L_32)


	//   ....[0]....
.L_32:
        /*00ac*/ 	.word	0x00000080


	//   ....[1]....
        /*00b0*/ 	.word	0x000000c0


	//   ....[2]....
        /*00b4*/ 	.word	0x00001820


	//----- nvinfo : EIATTR_CRS_STACK_SIZE
	.align		4
.L_33:
        /*00b8*/ 	.byte	0x04, 0x1e
        /*00ba*/ 	.short	(.L_35 - .L_34)
.L_34:
        /*00bc*/ 	.word	0x00000000


	//----- nvinfo : EIATTR_CBANK_PARAM_SIZE
	.align		4
.L_35:
        /*00c0*/ 	.byte	0x03, 0x19
        /*00c2*/ 	.short	0x0030


	//----- nvinfo : EIATTR_PARAM_CBANK
	.align		4
        /*00c4*/ 	.byte	0x04, 0x0a
        /*00c6*/ 	.short	(.L_37 - .L_36)
	.align		4
.L_36:
        /*00c8*/ 	.word	index@(.nv.constant0.decycler_many_series_one_param_f32)
        /*00cc*/ 	.short	0x0380
        /*00ce*/ 	.short	0x0030


	//----- nvinfo : EIATTR_SW_WAR
	.align		4
.L_37:
        /*00d0*/ 	.byte	0x04, 0x36
        /*00d2*/ 	.short	(.L_39 - .L_38)
.L_38:
        /*00d4*/ 	.word	0x00000008
.L_39:


//--------------------- .nv.info.decycler_batch_f32 --------------------------
	.section	.nv.info.decycler_batch_f32,"",@"SHT_CUDA_INFO"
	.sectionflags	@""
	.align	4


	//----- nvinfo : EIATTR_CUDA_API_VERSION
	.align		4
        /*0000*/ 	.byte	0x04, 0x37
        /*0002*/ 	.short	(.L_41 - .L_40)
.L_40:
        /*0004*/ 	.word	0x00000082


	//----- nvinfo : EIATTR_KPARAM_INFO
	.align		4
.L_41:
        /*0008*/ 	.byte	0x04, 0x17
        /*000a*/ 	.short	(.L_43 - .L_42)
.L_42:
        /*000c*/ 	.word	0x00000000
        /*0010*/ 	.short	0x0009
        /*0012*/ 	.short	0x0040
        /*0014*/ 	.byte	0x00, 0xf5, 0x21, 0x00


	//----- nvinfo : EIATTR_KPARAM_INFO
	.align		4
.L_43:
        /*0018*/ 	.byte	0x04, 0x17
        /*001a*/ 	.short	(.L_45 - .L_44)
.L_44:
        /*001c*/ 	.word	0x00000000
        /*0020*/ 	.short	0x0008
        /*0022*/ 	.short	0x0038
        /*0024*/ 	.byte	0x00, 0xf0, 0x11, 0x00


	//----- nvinfo : EIATTR_KPARAM_INFO
	.align		4
.L_45:
        /*0028*/ 	.byte	0x04, 0x17
        /*002a*/ 	.short	(.L_47 - .L_46)
.L_46:
        /*002c*/ 	.word	0x00000000
        /*0030*/ 	.short	0x0007
        /*0032*/ 	.short	0x0034
        /*0034*/ 	.byte	0x00, 0xf0, 0x11, 0x00


	//----- nvinfo : EIATTR_KPARAM_INFO
	.align		4
.L_47:
        /*0038*/ 	.byte	0x04, 0x17
        /*003a*/ 	.short	(.L_49 - .L_48)
.L_48:
        /*003c*/ 	.word	0x00000000
        /*0040*/ 	.short	0x0006
        /*0042*/ 	.short	0x0030
        /*0044*/ 	.byte	0x00, 0xf0, 0x11, 0x00


	//----- nvinfo : EIATTR_KPARAM_INFO
	.align		4
.L_49:
        /*0048*/ 	.byte	0x04, 0x17
        /*004a*/ 	.short	(.L_51 - .L_50)
.L_50:
        /*004c*/ 	.word	0x00000000
        /*0050*/ 	.short	0x0005
        /*0052*/ 	.short	0x0028
        /*0054*/ 	.byte	0x00, 0xf5, 0x21, 0x00


	//----- nvinfo : EIATTR_KPARAM_INFO
	.align		4
.L_51:
        /*0058*/ 	.byte	0x04, 0x17
        /*005a*/ 	.short	(.L_53 - .L_52)
.L_52:
        /*005c*/ 	.word	0x00000000
        /*0060*/ 	.short	0x0004
        /*0062*/ 	.short	0x0020
        /*0064*/ 	.byte	0x00, 0xf5, 0x21, 0x00


	//----- nvinfo : EIATTR_KPARAM_INFO
	.align		4
.L_53:
        /*0068*/ 	.byte	0x04, 0x17
        /*006a*/ 	.short	(.L_55 - .L_54)
.L_54:
        /*006c*/ 	.word	0x00000000
        /*0070*/ 	.short	0x0003
        /*0072*/ 	.short	0x0018
        /*0074*/ 	.byte	0x00, 0xf5, 0x21, 0x00


	//----- nvinfo : EIATTR_KPARAM_INFO
	.align		4
.L_55:
        /*0078*/ 	.byte	0x04, 0x17
        /*007a*/ 	.short	(.L_57 - .L_56)
.L_56:
        /*007c*/ 	.word	0x00000000
        /*0080*/ 	.short	0x0002
        /*0082*/ 	.short	0x0010
        /*0084*/ 	.byte	0x00, 0xf5, 0x21, 0x00


	//----- nvinfo : EIATTR_KPARAM_INFO
	.align		4
.L_57:
        /*0088*/ 	.byte	0x04, 0x17
        /*008a*/ 	.short	(.L_59 - .L_58)
.L_58:
        /*008c*/ 	.word	0x00000000
        /*0090*/ 	.short	0x0001
        /*0092*/ 	.short	0x0008
        /*0094*/ 	.byte	0x00, 0xf5, 0x21, 0x00


	//----- nvinfo : EIATTR_KPARAM_INFO
	.align		4
.L_59:
        /*0098*/ 	.byte	0x04, 0x17
        /*009a*/ 	.short	(.L_61 - .L_60)
.L_60:
        /*009c*/ 	.word	0x00000000
        /*00a0*/ 	.short	0x0000
        /*00a2*/ 	.short	0x0000
        /*00a4*/ 	.byte	0x00, 0xf5, 0x21, 0x00


	//----- nvinfo : EIATTR_SPARSE_MMA_MASK
	.align		4
.L_61:
        /*00a8*/ 	.byte	0x03, 0x50
        /*00aa*/ 	.short	0x0000


	//----- nvinfo : EIATTR_MAXREG_COUNT
	.align		4
        /*00ac*/ 	.byte	0x03, 0x1b
        /*00ae*/ 	.short	0x00ff


	//----- nvinfo : EIATTR_MERCURY_ISA_VERSION
	.align		4
        /*00b0*/ 	.byte	0x03, 0x5f
        /*00b2*/ 	.short	0x0101


	//----- nvinfo : EIATTR_VRC_CTA_INIT_COUNT
	.align		4
        /*00b4*/ 	.byte	0x02, 0x4a
	.zero		1
	.zero		1


	//----- nvinfo : EIATTR_EXIT_INSTR_OFFSETS
	.align		4
        /*00b8*/ 	.byte	0x04, 0x1c
        /*00ba*/ 	.short	(.L_63 - .L_62)


	//   ....[0]....
.L_62:
        /*00bc*/ 	.word	0x00000070


	//   ....[1]....
        /*00c0*/ 	.word	0x000000c0


	//   ....[2]....
        /*00c4*/ 	.word	0x00001220


	//   ....[3]....
        /*00c8*/ 	.word	0x000016f0


	//   ....[4]....
        /*00cc*/ 	.word	0x00001bc0


	//   ....[5]....
        /*00d0*/ 	.word	0x00002050


	//----- nvinfo : EIATTR_CRS_STACK_SIZE
	.align		4
.L_63:
        /*00d4*/ 	.byte	0x04, 0x1e
        /*00d6*/ 	.short	(.L_65 - .L_64)
.L_64:
        /*00d8*/ 	.word	0x00000000


	//----- nvinfo : EIATTR_CBANK_PARAM_SIZE
	.align		4
.L_65:
        /*00dc*/ 	.byte	0x03, 0x19
        /*00de*/ 	.short	0x0048


	//----- nvinfo : EIATTR_PARAM_CBANK
	.align		4
        /*00e0*/ 	.byte	0x04, 0x0a
        /*00e2*/ 	.short	(.L_67 - .L_66)
	.align		4
.L_66:
        /*00e4*/ 	.word	index@(.nv.constant0.decycler_batch_f32)
        /*00e8*/ 	.short	0x0380
        /*00ea*/ 	.short	0x0048


	//----- nvinfo : EIATTR_SW_WAR
	.align		4
.L_67:
        /*00ec*/ 	.byte	0x04, 0x36
        /*00ee*/ 	.short	(.L_69 - .L_68)
.L_68:
        /*00f0*/ 	.word	0x00000008
.L_69:


//--------------------- .nv.callgraph             --------------------------
	.section	.nv.callgraph,"",@"SHT_CUDA_CALLGRAPH"
	.align	4
	.sectionentsize	8
	.align		4
        /*0000*/ 	.word	0x00000000
	.align		4
        /*0004*/ 	.word	0xffffffff
	.align		4
        /*0008*/ 	.word	0x00000000
	.align		4
        /*000c*/ 	.word	0xfffffffe
	.align		4
        /*0010*/ 	.word	0x00000000
	.align		4
        /*0014*/ 	.word	0xfffffffd
	.align		4
        /*0018*/ 	.word	0x00000000
	.align		4
        /*001c*/ 	.word	0xfffffffc


//--------------------- .text.decycler_many_series_one_param_f32 --------------------------
	.section	.text.decycler_many_series_one_param_f32,"ax",@progbits
	.align	128
        .global         decycler_many_series_one_param_f32
        .type           decycler_many_series_one_param_f32,@function
        .size           decycler_many_series_one_param_f32,(.L_x_54 - decycler_many_series_one_param_f32)
        .other          decycler_many_series_one_param_f32,@"STO_CUDA_ENTRY STV_DEFAULT"
decycler_many_series_one_param_f32:
.text.decycler_many_series_one_param_f32:
[----:B------:R-:W-:Y:S01]  /*0000*/  LDC R1, c[0x0][0x37c] ;  /* 0x0000df00ff017b82 */ /* 0x000fe20000000800 */
[----:B------:R-:W0:Y:S01]  /*0010*/  S2R R0, SR_TID.X ;  /* 0x0000000000007919 */ /* 0x000e220000002100 */
[----:B------:R-:W1:Y:S06]  /*0020*/  LDCU UR6, c[0x0][0x360] ;  /* 0x00006c00ff0677ac */ /* 0x000e6c0008000800 */
[----:B------:R-:W0:Y:S01]  /*0030*/  S2UR UR4, SR_CTAID.X ;  /* 0x00000000000479c3 */ /* 0x000e220000002500 */
[----:B------:R-:W2:Y:S07]  /*0040*/  LDCU UR14, c[0x0][0x3a0] ;  /* 0x00007400ff0e77ac */ /* 0x000eae0008000800 */
[----:B------:R-:W0:Y:S02]  /*0050*/  LDC R3, c[0x0][0x360] ;  /* 0x0000d800ff037b82 */ /* 0x000e240000000800 */
[----:B0-----:R-:W-:-:S05]  /*0060*/  IMAD R0, R3, UR4, R0 ;  /* 0x0000000403007c24 */ /* 0x001fca000f8e0200 */
[----:B--2---:R-:W-:-:S13]  /*0070*/  ISETP.GE.AND P0, PT, R0, UR14, PT ;  /* 0x0000000e00007c0c */ /* 0x004fda000bf06270 */
[----:B-1----:R-:W-:Y:S05]  /*0080*/  @P0 EXIT ;  /* 0x000000000000094d */ /* 0x002fea0003800000 */
[----:B------:R-:W0:Y:S02]  /*0090*/  LDCU UR4, c[0x0][0x3a4] ;  /* 0x00007480ff0477ac */ /* 0x000e240008000800 */
[----:B0-----:R-:W-:-:S06]  /*00a0*/  UISETP.GE.AND UP0, UPT, UR4, 0x1, UPT ;  /* 0x000000010400788c */ /* 0x001fcc000bf06270 */
[----:B------:R-:W-:-:S13]  /*00b0*/  PLOP3.LUT P0, PT, PT, PT, UP0, 0x80, 0x8 ;  /* 0x000000000008781c */ /* 0x000fda0003f0f008 */
[----:B------:R-:W-:Y:S05]  /*00c0*/  @!P0 EXIT ;  /* 0x000000000000894d */ /* 0x000fea0003800000 */
[----:B------:R-:W0:Y:S01]  /*00d0*/  LDCU UR5, c[0x0][0x370] ;  /* 0x00006e00ff0577ac */ /* 0x000e220008000800 */
[----:B------:R-:W-:Y:S01]  /*00e0*/  BSSY.RECONVERGENT B1, `(.L_x_0) ;  /* 0x0000173000017945 */ /* 0x000fe20003800200 */
[----:B------:R-:W-:Y:S02]  /*00f0*/  ULOP3.LUT UR8, UR4, 0x7, URZ, 0xc0, !UPT ;  /* 0x0000000704087892 */ /* 0x000fe4000f8ec0ff */
[----:B------:R-:W-:Y:S02]  /*0100*/  ULOP3.LUT UR9, UR4, 0x3, URZ, 0xc0, !UPT ;  /* 0x0000000304097892 */ /* 0x000fe4000f8ec0ff */
[----:B------:R-:W-:Y:S02]  /*0110*/  ULOP3.LUT UR10, UR4, 0x2, URZ, 0x3c, !UPT ;  /* 0x00000002040a7892 */ /* 0x000fe4000f8e3cff */
[----:B------:R-:W-:Y:S02]  /*0120*/  USHF.R.S32.HI UR11, URZ, 0x1f, UR14 ;  /* 0x0000001fff0b7899 */ /* 0x000fe4000801140e */
[----:B------:R-:W-:Y:S01]  /*0130*/  ULOP3.LUT UR4, UR4, 0x7ffffff8, URZ, 0xc0, !UPT ;  /* 0x7ffffff804047892 */ /* 0x000fe2000f8ec0ff */
[----:B------:R-:W1:Y:S01]  /*0140*/  LDCU.64 UR12, c[0x0][0x358] ;  /* 0x00006b00ff0c77ac */ /* 0x000e620008000a00 */
[----:B------:R-:W2:Y:S01]  /*0150*/  LDCU UR20, c[0x0][0x3a0] ;  /* 0x00007400ff1477ac */ /* 0x000ea20008000800 */
[----:B------:R-:W3:Y:S01]  /*0160*/  LDCU.64 UR22, c[0x0][0x3a8] ;  /* 0x00007500ff1677ac */ /* 0x000ee20008000a00 */
[----:B------:R-:W-:-:S02]  /*0170*/  USHF.L.U32 UR15, UR14, 0x2, URZ ;  /* 0x000000020e0f7899 */ /* 0x000fc400080006ff */
[----:B------:R-:W-:Y:S02]  /*0180*/  USHF.L.U64.HI UR16, UR14, 0x2, UR11 ;  /* 0x000000020e107899 */ /* 0x000fe4000801020b */
[----:B0-----:R-:W-:Y:S02]  /*0190*/  UIMAD UR5, UR6, UR5, URZ ;  /* 0x00000005060572a4 */ /* 0x001fe4000f8e02ff */
[----:B------:R-:W-:-:S12]  /*01a0*/  UIADD3 UR7, UPT, UPT, -UR4, URZ, URZ ;  /* 0x000000ff04077290 */ /* 0x000fd8000fffe1ff */
.L_x_20:
[----:B0---4-:R-:W0:Y:S08]  /*01b0*/  LDC.64 R2, c[0x0][0x388] ;  /* 0x0000e200ff027b82 */ /* 0x011e300000000a00 */
[----:B------:R-:W4:Y:S01]  /*01c0*/  LDC R6, c[0x0][0x3a4] ;  /* 0x0000e900ff067b82 */ /* 0x000f220000000800 */
[----:B0-----:R-:W-:-:S05]  /*01d0*/  IMAD.WIDE R2, R0, 0x4, R2 ;  /* 0x0000000400027825 */ /* 0x001fca00078e0202 */
[----:B-1----:R-:W4:Y:S01]  /*01e0*/  LDG.E.CONSTANT R11, desc[UR12][R2.64] ;  /* 0x0000000c020b7981 */ /* 0x002f22000c1e9900 */
[----:B------:R-:W-:Y:S01]  /*01f0*/  BSSY.RECONVERGENT B0, `(.L_x_1) ;  /* 0x000015d000007945 */ /* 0x000fe20003800200 */
[----:B------:R-:W-:Y:S02]  /*0200*/  SHF.R.S32.HI R17, RZ, 0x1f, R0 ;  /* 0x0000001fff117819 */ /* 0x000fe40000011400 */
[----:B----4-:R-:W-:-:S13]  /*0210*/  ISETP.GE.U32.AND P0, PT, R11, R6, PT ;  /* 0x000000060b00720c */ /* 0x010fda0003f06070 */
[----:B-----5:R-:W-:Y:S05]  /*0220*/  @!P0 BRA `(.L_x_2) ;  /* 0x0000000400748947 */ /* 0x020fea0003800000 */
[----:B------:R-:W-:Y:S01]  /*0230*/  ISETP.GE.U32.AND P0, PT, R6, 0x8, PT ;  /* 0x000000080600780c */ /* 0x000fe20003f06070 */
[----:B------:R-:W-:-:S12]  /*0240*/  IMAD.MOV.U32 R2, RZ, RZ, RZ ;  /* 0x000000ffff027224 */ /* 0x000fd800078e00ff */
[----:B------:R-:W-:Y:S05]  /*0250*/  @!P0 BRA `(.L_x_3) ;  /* 0x0000000000908947 */ /* 0x000fea0003800000 */
[----:B------:R-:W0:Y:S01]  /*0260*/  LDCU.64 UR18, c[0x0][0x3a8] ;  /* 0x00007500ff1277ac */ /* 0x000e220008000a00 */
[----:B------:R-:W1:Y:S01]  /*0270*/  LDCU UR17, c[0x0][0x3a0] ;  /* 0x00007400ff1177ac */ /* 0x000e620008000800 */
[----:B------:R-:W-:Y:S01]  /*0280*/  UMOV UR6, UR7 ;  /* 0x0000000700067c82 */ /* 0x000fe20008000000 */
[----:B0-----:R-:W-:-:S04]  /*0290*/  LEA R2, P0, R0, UR18, 0x2 ;  /* 0x0000001200027c11 */ /* 0x001fc8000f8010ff */
[----:B------:R-:W-:Y:S01]  /*02a0*/  LEA.HI.X R3, R0, UR19, R17, 0x2, P0 ;  /* 0x0000001300037c11 */ /* 0x000fe200080f1411 */
[----:B-1----:R-:W-:-:S12]  /*02b0*/  USHF.L.U64.HI UR14, UR17, 0x5, UR11 ;  /* 0x00000005110e7899 */ /* 0x002fd8000801020b */
.L_x_4:
[----:B------:R-:W-:Y:S01]  /*02c0*/  IADD3 R4, P0, PT, R2, UR15, RZ ;  /* 0x0000000f02047c10 */ /* 0x000fe2000ff1e0ff */
[----:B-1----:R-:W-:Y:S01]  /*02d0*/  IMAD.MOV.U32 R7, RZ, RZ, 0x7fffffff ;  /* 0x7fffffffff077424 */ /* 0x002fe200078e00ff */
[----:B------:R-:W-:Y:S02]  /*02e0*/  UIADD3 UR6, UPT, UPT, UR6, 0x8, URZ ;  /* 0x0000000806067890 */ /* 0x000fe4000fffe0ff */
[----:B------:R-:W-:Y:S02]  /*02f0*/  IADD3.X R5, PT, PT, R3, UR16, RZ, P0, !PT ;  /* 0x0000001003057c10 */ /* 0x000fe400087fe4ff */
[----:B------:R-:W-:Y:S01]  /*0300*/  IADD3 R8, P0, PT, R4, UR15, RZ ;  /* 0x0000000f04087c10 */ /* 0x000fe2000ff1e0ff */
[----:B------:R-:W-:Y:S01]  /*0310*/  STG.E desc[UR12][R2.64], R7 ;  /* 0x0000000702007986 */ /* 0x000fe2000c10190c */
[----:B------:R-:W-:Y:S02]  /*0320*/  UISETP.NE.AND UP0, UPT, UR6, URZ, UPT ;  /* 0x000000ff0600728c */ /* 0x000fe4000bf05270 */
[----:B------:R-:W-:Y:S01]  /*0330*/  IADD3.X R9, PT, PT, R5, UR16, RZ, P0, !PT ;  /* 0x0000001005097c10 */ /* 0x000fe200087fe4ff */
[----:B------:R0:W-:Y:S01]  /*0340*/  STG.E desc[UR12][R4.64], R7 ;  /* 0x0000000704007986 */ /* 0x0001e2000c10190c */
[----:B------:R-:W-:-:S03]  /*0350*/  IADD3 R10, P0, PT, R8, UR15, RZ ;  /* 0x0000000f080a7c10 */ /* 0x000fc6000ff1e0ff */
[----:B------:R1:W-:Y:S01]  /*0360*/  STG.E desc[UR12][R8.64], R7 ;  /* 0x0000000708007986 */ /* 0x0003e2000c10190c */
[----:B------:R-:W-:Y:S02]  /*0370*/  IADD3.X R11, PT, PT, R9, UR16, RZ, P0, !PT ;  /* 0x00000010090b7c10 */ /* 0x000fe400087fe4ff */
[----:B------:R-:W-:-:S03]  /*0380*/  IADD3 R12, P0, PT, R10, UR15, RZ ;  /* 0x0000000f0a0c7c10 */ /* 0x000fc6000ff1e0ff */
[----:B------:R1:W-:Y:S01]  /*0390*/  STG.E desc[UR12][R10.64], R7 ;  /* 0x000000070a007986 */ /* 0x0003e2000c10190c */
[----:B------:R-:W-:Y:S01]  /*03a0*/  IADD3.X R13, PT, PT, R11, UR16, RZ, P0, !PT ;  /* 0x000000100b0d7c10 */ /* 0x000fe200087fe4ff */
[----:B0-----:R-:W-:Y:S01]  /*03b0*/  IMAD.U32 R5, RZ, RZ, UR17 ;  /* 0x00000011ff057e24 */ /* 0x001fe2000f8e00ff */
[----:B------:R-:W-:-:S03]  /*03c0*/  IADD3 R14, P0, PT, R12, UR15, RZ ;  /* 0x0000000f0c0e7c10 */ /* 0x000fc6000ff1e0ff */
[----:B------:R1:W-:Y:S01]  /*03d0*/  STG.E desc[UR12][R12.64], R7 ;  /* 0x000000070c007986 */ /* 0x0003e2000c10190c */
[----:B------:R-:W-:Y:S02]  /*03e0*/  IADD3.X R15, PT, PT, R13, UR16, RZ, P0, !PT ;  /* 0x000000100d0f7c10 */ /* 0x000fe400087fe4ff */
[----:B------:R-:W-:-:S03]  /*03f0*/  IADD3 R18, P0, PT, R14, UR15, RZ ;  /* 0x0000000f0e127c10 */ /* 0x000fc6000ff1e0ff */
[----:B------:R1:W-:Y:S01]  /*0400*/  STG.E desc[UR12][R14.64], R7 ;  /* 0x000000070e007986 */ /* 0x0003e2000c10190c */
[----:B------:R-:W-:Y:S02]  /*0410*/  IADD3.X R19, PT, PT, R15, UR16, RZ, P0, !PT ;  /* 0x000000100f137c10 */ /* 0x000fe400087fe4ff */
[----:B------:R-:W-:-:S03]  /*0420*/  IADD3 R20, P0, PT, R18, UR15, RZ ;  /* 0x0000000f12147c10 */ /* 0x000fc6000ff1e0ff */
[----:B------:R1:W-:Y:S01]  /*0430*/  STG.E desc[UR12][R18.64], R7 ;  /* 0x0000000712007986 */ /* 0x0003e2000c10190c */
[----:B------:R-:W-:Y:S02]  /*0440*/  IADD3.X R21, PT, PT, R19, UR16, RZ, P0, !PT ;  /* 0x0000001013157c10 */ /* 0x000fe400087fe4ff */
[----:B------:R-:W-:-:S03]  /*0450*/  LEA R2, P0, R5, R2, 0x5 ;  /* 0x0000000205027211 */ /* 0x000fc600078028ff */
[----:B------:R1:W-:Y:S01]  /*0460*/  STG.E desc[UR12][R20.64], R7 ;  /* 0x0000000714007986 */ /* 0x0003e2000c10190c */
[----:B------:R-:W-:Y:S01]  /*0470*/  IADD3.X R3, PT, PT, R3, UR14, RZ, P0, !PT ;  /* 0x0000000e03037c10 */ /* 0x000fe200087fe4ff */
[----:B------:R-:W-:Y:S08]  /*0480*/  BRA.U UP0, `(.L_x_4) ;  /* 0xfffffffd008c7547 */ /* 0x000ff0000b83ffff */
[----:B------:R-:W-:-:S07]  /*0490*/  IMAD.U32 R2, RZ, RZ, UR4 ;  /* 0x00000004ff027e24 */ /* 0x000fce000f8e00ff */
.L_x_3:
[----:B------:R-:W-:-:S09]  /*04a0*/  UISETP.NE.AND UP0, UPT, UR8, URZ, UPT ;  /* 0x000000ff0800728c */ /* 0x000fd2000bf05270 */
[----:B------:R-:W-:Y:S05]  /*04b0*/  BRA.U !UP0, `(.L_x_5) ;  /* 0x0000001108c07547 */ /* 0x000fea000b800000 */
[----:B------:R-:W-:Y:S02]  /*04c0*/  UIADD3 UR6, UPT, UPT, UR8, -0x1, URZ ;  /* 0xffffffff08067890 */ /* 0x000fe4000fffe0ff */
[----:B------:R-:W-:Y:S02]  /*04d0*/  UISETP.NE.AND UP1, UPT, UR9, URZ, UPT ;  /* 0x000000ff0900728c */ /* 0x000fe4000bf25270 */
[----:B------:R-:W-:-:S09]  /*04e0*/  UISETP.GE.U32.AND UP0, UPT, UR6, 0x3, UPT ;  /* 0x000000030600788c */ /* 0x000fd2000bf06070 */
[----:B------:R-:W-:Y:S05]  /*04f0*/  BRA.U !UP0, `(.L_x_6) ;  /* 0x00000001084c7547 */ /* 0x000fea000b800000 */
[----:B------:R-:W0:Y:S01]  /*0500*/  LDCU UR6, c[0x0][0x3a0] ;  /* 0x00007400ff0677ac */ /* 0x000e220008000800 */
[----:B------:R-:W-:Y:S01]  /*0510*/  IMAD.MOV.U32 R16, RZ, RZ, R0 ;  /* 0x000000ffff107224 */ /* 0x000fe200078e0000 */
[----:B------:R-:W1:Y:S03]  /*0520*/  LDCU.64 UR18, c[0x0][0x3a8] ;  /* 0x00007500ff1277ac */ /* 0x000e660008000a00 */
[----:B0-----:R-:W-:-:S04]  /*0530*/  IMAD.WIDE.U32 R4, R2, UR6, R16 ;  /* 0x0000000602047c25 */ /* 0x001fc8000f8e0010 */
[----:B------:R-:W-:Y:S01]  /*0540*/  IMAD R3, R2, UR11, R5 ;  /* 0x0000000b02037c24 */ /* 0x000fe2000f8e0205 */
[----:B-1----:R-:W-:Y:S01]  /*0550*/  LEA R8, P0, R4, UR18, 0x2 ;  /* 0x0000001204087c11 */ /* 0x002fe2000f8010ff */
[----:B------:R-:W-:-:S03]  /*0560*/  VIADD R2, R2, 0x4 ;  /* 0x0000000402027836 */ /* 0x000fc60000000000 */
[----:B------:R-:W-:Y:S01]  /*0570*/  LEA.HI.X R9, R4, UR19, R3, 0x2, P0 ;  /* 0x0000001304097c11 */ /* 0x000fe200080f1403 */
[----:B------:R-:W-:Y:S01]  /*0580*/  IMAD.MOV.U32 R3, RZ, RZ, 0x7fffffff ;  /* 0x7fffffffff037424 */ /* 0x000fe200078e00ff */
[----:B------:R-:W-:-:S04]  /*0590*/  IADD3 R4, P0, PT, R8, UR15, RZ ;  /* 0x0000000f08047c10 */ /* 0x000fc8000ff1e0ff */
[----:B------:R-:W-:Y:S01]  /*05a0*/  IADD3.X R5, PT, PT, R9, UR16, RZ, P0, !PT ;  /* 0x0000001009057c10 */ /* 0x000fe200087fe4ff */
[----:B------:R0:W-:Y:S01]  /*05b0*/  STG.E desc[UR12][R8.64], R3 ;  /* 0x0000000308007986 */ /* 0x0001e2000c10190c */
[----:B------:R-:W-:-:S03]  /*05c0*/  IADD3 R10, P0, PT, R4, UR15, RZ ;  /* 0x0000000f040a7c10 */ /* 0x000fc6000ff1e0ff */
[----:B------:R0:W-:Y:S01]  /*05d0*/  STG.E desc[UR12][R4.64], R3 ;  /* 0x0000000304007986 */ /* 0x0001e2000c10190c */
[----:B------:R-:W-:Y:S02]  /*05e0*/  IADD3.X R11, PT, PT, R5, UR16, RZ, P0, !PT ;  /* 0x00000010050b7c10 */ /* 0x000fe400087fe4ff */
[----:B------:R-:W-:-:S03]  /*05f0*/  IADD3 R12, P0, PT, R10, UR15, RZ ;  /* 0x0000000f0a0c7c10 */ /* 0x000fc6000ff1e0ff */
[----:B------:R0:W-:Y:S01]  /*0600*/  STG.E desc[UR12][R10.64], R3 ;  /* 0x000000030a007986 */ /* 0x0001e2000c10190c */
[----:B------:R-:W-:-:S05]  /*0610*/  IADD3.X R13, PT, PT, R11, UR16, RZ, P0, !PT ;  /* 0x000000100b0d7c10 */ /* 0x000fca00087fe4ff */
[----:B------:R0:W-:Y:S04]  /*0620*/  STG.E desc[UR12][R12.64], R3 ;  /* 0x000000030c007986 */ /* 0x0001e8000c10190c */
.L_x_6:
[----:B------:R-:W-:Y:S05]  /*0630*/  BRA.U !UP1, `(.L_x_5) ;  /* 0x0000001109607547 */ /* 0x000fea000b800000 */
[----:B------:R-:W-:Y:S01]  /*0640*/  UISETP.NE.AND UP0, UPT, UR9, 0x1, UPT ;  /* 0x000000010900788c */ /* 0x000fe2000bf05270 */
[----:B------:R-:W-:-:S04]  /*0650*/  LOP3.LUT R6, R6, 0x1, RZ, 0xc0, !PT ;  /* 0x0000000106067812 */ /* 0x000fc800078ec0ff */
[----:B------:R-:W-:-:S04]  /*0660*/  ISETP.NE.U32.AND P0, PT, R6, 0x1, PT ;  /* 0x000000010600780c */ /* 0x000fc80003f05070 */
[----:B------:R-:W-:Y:S09]  /*0670*/  BRA.U !UP0, `(.L_x_7) ;  /* 0x0000000108347547 */ /* 0x000ff2000b800000 */
[----:B------:R-:W0:Y:S01]  /*0680*/  LDCU UR6, c[0x0][0x3a0] ;  /* 0x00007400ff0677ac */ /* 0x000e220008000800 */
[----:B------:R-:W-:Y:S01]  /*0690*/  MOV R16, R0 ;  /* 0x0000000000107202 */ /* 0x000fe20000000f00 */
[----:B------:R-:W4:Y:S04]  /*06a0*/  LDCU.64 UR18, c[0x0][0x3a8] ;  /* 0x00007500ff1277ac */ /* 0x000f280008000a00 */
[----:B0-----:R-:W-:-:S04]  /*06b0*/  IMAD.WIDE.U32 R4, R2, UR6, R16 ;  /* 0x0000000602047c25 */ /* 0x001fc8000f8e0010 */
[----:B------:R-:W-:Y:S01]  /*06c0*/  IMAD R3, R2, UR11, R5 ;  /* 0x0000000b02037c24 */ /* 0x000fe2000f8e0205 */
[----:B----4-:R-:W-:Y:S01]  /*06d0*/  LEA R6, P1, R4, UR18, 0x2 ;  /* 0x0000001204067c11 */ /* 0x010fe2000f8210ff */
[----:B------:R-:W-:-:S03]  /*06e0*/  VIADD R2, R2, 0x2 ;  /* 0x0000000202027836 */ /* 0x000fc60000000000 */
[----:B-1----:R-:W-:Y:S01]  /*06f0*/  LEA.HI.X R7, R4, UR19, R3, 0x2, P1 ;  /* 0x0000001304077c11 */ /* 0x002fe200088f1403 */
[----:B------:R-:W-:Y:S01]  /*0700*/  IMAD.MOV.U32 R3, RZ, RZ, 0x7fffffff ;  /* 0x7fffffffff037424 */ /* 0x000fe200078e00ff */
[----:B------:R-:W-:-:S04]  /*0710*/  IADD3 R4, P1, PT, R6, UR15, RZ ;  /* 0x0000000f06047c10 */ /* 0x000fc8000ff3e0ff */
[----:B------:R-:W-:Y:S01]  /*0720*/  IADD3.X R5, PT, PT, R7, UR16, RZ, P1, !PT ;  /* 0x0000001007057c10 */ /* 0x000fe20008ffe4ff */
[----:B------:R4:W-:Y:S04]  /*0730*/  STG.E desc[UR12][R6.64], R3 ;  /* 0x0000000306007986 */ /* 0x0009e8000c10190c */
[----:B------:R4:W-:Y:S04]  /*0740*/  STG.E desc[UR12][R4.64], R3 ;  /* 0x0000000304007986 */ /* 0x0009e8000c10190c */
.L_x_7:
[----:B------:R-:W-:Y:S05]  /*0750*/  @P0 BRA `(.L_x_5) ;  /* 0x0000001000180947 */ /* 0x000fea0003800000 */
[----:B------:R-:W0:Y:S01]  /*0760*/  LDCU UR6, c[0x0][0x3a0] ;  /* 0x00007400ff0677ac */ /* 0x000e220008000800 */
[----:B------:R-:W-:Y:S01]  /*0770*/  IMAD.MOV.U32 R16, RZ, RZ, R0 ;  /* 0x000000ffff107224 */ /* 0x000fe200078e0000 */
[----:B------:R-:W5:Y:S03]  /*0780*/  LDCU.64 UR18, c[0x0][0x3a8] ;  /* 0x00007500ff1277ac */ /* 0x000f660008000a00 */
[----:B0---4-:R-:W-:-:S04]  /*0790*/  IMAD.WIDE.U32 R4, R2, UR6, R16 ;  /* 0x0000000602047c25 */ /* 0x011fc8000f8e0010 */
[----:B------:R-:W-:Y:S01]  /*07a0*/  IMAD R3, R2, UR11, R5 ;  /* 0x0000000b02037c24 */ /* 0x000fe2000f8e0205 */
[----:B-----5:R-:W-:Y:S01]  /*07b0*/  LEA R2, P0, R4, UR18, 0x2 ;  /* 0x0000001204027c11 */ /* 0x020fe2000f8010ff */
[----:B------:R-:W-:-:S03]  /*07c0*/  IMAD.MOV.U32 R5, RZ, RZ, 0x7fffffff ;  /* 0x7fffffffff057424 */ /* 0x000fc600078e00ff */
[----:B------:R-:W-:-:S05]  /*07d0*/  LEA.HI.X R3, R4, UR19, R3, 0x2, P0 ;  /* 0x0000001304037c11 */ /* 0x000fca00080f1403 */
[----:B------:R0:W-:Y:S01]  /*07e0*/  STG.E desc[UR12][R2.64], R5 ;  /* 0x0000000502007986 */ /* 0x0001e2000c10190c */
[----:B------:R-:W-:Y:S05]  /*07f0*/  BRA `(.L_x_5) ;  /* 0x0000000c00f07947 */ /* 0x000fea0003800000 */
.L_x_2:
[----:B------:R-:W-:Y:S01]  /*0800*/  VIADD R9, R11, 0x2 ;  /* 0x000000020b097836 */ /* 0x000fe20000000000 */
[----:B------:R-:W-:Y:S01]  /*0810*/  BSSY.RECONVERGENT B2, `(.L_x_8) ;  /* 0x0000028000027945 */ /* 0x000fe20003800200 */
[----:B------:R-:W-:-:S03]  /*0820*/  IMAD.MOV.U32 R8, RZ, RZ, RZ ;  /* 0x000000ffff087224 */ /* 0x000fc600078e00ff */
[----:B------:R-:W-:-:S04]  /*0830*/  VIMNMX.U32 R7, PT, PT, R9, R6, PT ;  /* 0x0000000609077248 */ /* 0x000fc80003fe0000 */
[C---:B------:R-:W-:Y:S02]  /*0840*/  ISETP.GE.U32.AND P1, PT, R7.reuse, 0x8, PT ;  /* 0x000000080700780c */ /* 0x040fe40003f26070 */
[----:B------:R-:W-:-:S04]  /*0850*/  LOP3.LUT R10, R7, 0x7, RZ, 0xc0, !PT ;  /* 0x00000007070a7812 */ /* 0x000fc800078ec0ff */
[----:B------:R-:W-:-:S07]  /*0860*/  ISETP.NE.AND P0, PT, R10, RZ, PT ;  /* 0x000000ff0a00720c */ /* 0x000fce0003f05270 */
[----:B------:R-:W-:Y:S06]  /*0870*/  @!P1 BRA `(.L_x_9) ;  /* 0x0000000000849947 */ /* 0x000fec0003800000 */
[----:B------:R-:W-:Y:S01]  /*0880*/  HFMA2 R25, -RZ, RZ, 0, 0 ;  /* 0x00000000ff197431 */ /* 0x000fe200000001ff */
[----:B------:R-:W-:-:S07]  /*0890*/  LOP3.LUT R8, R7, 0x7ffffff8, RZ, 0xc0, !PT ;  /* 0x7ffffff807087812 */ /* 0x000fce00078ec0ff */
.L_x_10:
[----:B------:R-:W-:Y:S02]  /*08a0*/  IMAD.MOV.U32 R16, RZ, RZ, R0 ;  /* 0x000000ffff107224 */ /* 0x000fe400078e0000 */
[----:B0-----:R-:W-:Y:S02]  /*08b0*/  IMAD.MOV.U32 R29, RZ, RZ, 0x7fffffff ;  /* 0x7fffffffff1d7424 */ /* 0x001fe400078e00ff */
[----:B--2---:R-:W-:-:S04]  /*08c0*/  IMAD.WIDE.U32 R2, R25, UR20, R16 ;  /* 0x0000001419027c25 */ /* 0x004fc8000f8e0010 */
[C---:B------:R-:W-:Y:S01]  /*08d0*/  IMAD R3, R25.reuse, UR11, R3 ;  /* 0x0000000b19037c24 */ /* 0x040fe2000f8e0203 */
[----:B---3--:R-:W-:Y:S01]  /*08e0*/  LEA R18, P1, R2, UR22, 0x2 ;  /* 0x0000001602127c11 */ /* 0x008fe2000f8210ff */
[----:B------:R-:W-:-:S03]  /*08f0*/  VIADD R25, R25, 0x8 ;  /* 0x0000000819197836 */ /* 0x000fc60000000000 */
[----:B------:R-:W-:Y:S02]  /*0900*/  LEA.HI.X R19, R2, UR23, R3, 0x2, P1 ;  /* 0x0000001702137c11 */ /* 0x000fe400088f1403 */
        /* <DEDUP_REMOVED lines=21> */
[----:B------:R-:W-:-:S03]  /*0a60*/  ISETP.NE.AND P1, PT, R25, R8, PT ;  /* 0x000000081900720c */ /* 0x000fc60003f25270 */
[----:B------:R0:W-:Y:S10]  /*0a70*/  STG.E desc[UR12][R26.64], R29 ;  /* 0x0000001d1a007986 */ /* 0x0001f4000c10190c */
[----:B------:R-:W-:Y:S05]  /*0a80*/  @P1 BRA `(.L_x_10) ;  /* 0xfffffffc00841947 */ /* 0x000fea000383ffff */
.L_x_9:
[----:B--23--:R-:W-:Y:S05]  /*0a90*/  BSYNC.RECONVERGENT B2 ;  /* 0x0000000000027941 */ /* 0x00cfea0003800200 */
.L_x_8:
[----:B------:R-:W-:Y:S04]  /*0aa0*/  BSSY.RECONVERGENT B2, `(.L_x_11) ;  /* 0x0000039000027945 */ /* 0x000fe80003800200 */
[----:B------:R-:W-:Y:S05]  /*0ab0*/  @!P0 BRA `(.L_x_12) ;  /* 0x0000000000dc8947 */ /* 0x000fea0003800000 */
[----:B------:R-:W-:Y:S01]  /*0ac0*/  ISETP.GE.U32.AND P1, PT, R10, 0x4, PT ;  /* 0x000000040a00780c */ /* 0x000fe20003f26070 */
[----:B------:R-:W-:Y:S01]  /*0ad0*/  BSSY.RECONVERGENT B3, `(.L_x_13) ;  /* 0x0000017000037945 */ /* 0x000fe20003800200 */
[----:B0-----:R-:W-:-:S04]  /*0ae0*/  LOP3.LUT R18, R7, 0x3, RZ, 0xc0, !PT ;  /* 0x0000000307127812 */ /* 0x001fc800078ec0ff */
[----:B------:R-:W-:-:S07]  /*0af0*/  ISETP.NE.AND P0, PT, R18, RZ, PT ;  /* 0x000000ff1200720c */ /* 0x000fce0003f05270 */
[----:B------:R-:W-:Y:S06]  /*0b00*/  @!P1 BRA `(.L_x_14) ;  /* 0x00000000004c9947 */ /* 0x000fec0003800000 */
[----:B------:R-:W0:Y:S01]  /*0b10*/  LDCU UR6, c[0x0][0x3a0] ;  /* 0x00007400ff0677ac */ /* 0x000e220008000800 */
[----:B------:R-:W-:Y:S02]  /*0b20*/  IMAD.MOV.U32 R16, RZ, RZ, R0 ;  /* 0x000000ffff107224 */ /* 0x000fe400078e0000 */
[----:B------:R-:W-:Y:S01]  /*0b30*/  IMAD.MOV.U32 R19, RZ, RZ, 0x7fffffff ;  /* 0x7fffffffff137424 */ /* 0x000fe200078e00ff */
[----:B------:R-:W1:Y:S01]  /*0b40*/  LDCU.64 UR18, c[0x0][0x3a8] ;  /* 0x00007500ff1277ac */ /* 0x000e620008000a00 */
[----:B0-----:R-:W-:-:S04]  /*0b50*/  IMAD.WIDE.U32 R4, R8, UR6, R16 ;  /* 0x0000000608047c25 */ /* 0x001fc8000f8e0010 */
[----:B------:R-:W-:Y:S01]  /*0b60*/  IMAD R3, R8, UR11, R5 ;  /* 0x0000000b08037c24 */ /* 0x000fe2000f8e0205 */
[----:B-1----:R-:W-:Y:S01]  /*0b70*/  LEA R2, P1, R4, UR18, 0x2 ;  /* 0x0000001204027c11 */ /* 0x002fe2000f8210ff */
        /* <DEDUP_REMOVED lines=10> */
[----:B------:R-:W-:-:S05]  /*0c20*/  IADD3.X R15, PT, PT, R13, UR16, RZ, P1, !PT ;  /* 0x000000100d0f7c10 */ /* 0x000fca0008ffe4ff */
[----:B------:R0:W-:Y:S04]  /*0c30*/  STG.E desc[UR12][R14.64], R19 ;  /* 0x000000130e007986 */ /* 0x0001e8000c10190c */
.L_x_14:
[----:B------:R-:W-:Y:S05]  /*0c40*/  BSYNC.RECONVERGENT B3 ;  /* 0x0000000000037941 */ /* 0x000fea0003800200 */
.L_x_13:
[----:B------:R-:W-:Y:S05]  /*0c50*/  @!P0 BRA `(.L_x_12) ;  /* 0x0000000000748947 */ /* 0x000fea0003800000 */
[----:B------:R-:W-:Y:S01]  /*0c60*/  ISETP.NE.AND P1, PT, R18, 0x1, PT ;  /* 0x000000011200780c */ /* 0x000fe20003f25270 */
[----:B------:R-:W-:Y:S01]  /*0c70*/  BSSY.RECONVERGENT B3, `(.L_x_15) ;  /* 0x0000011000037945 */ /* 0x000fe20003800200 */
[----:B------:R-:W-:-:S04]  /*0c80*/  LOP3.LUT R7, R7, 0x1, RZ, 0xc0, !PT ;  /* 0x0000000107077812 */ /* 0x000fc800078ec0ff */
[----:B------:R-:W-:-:S07]  /*0c90*/  ISETP.NE.U32.AND P0, PT, R7, 0x1, PT ;  /* 0x000000010700780c */ /* 0x000fce0003f05070 */
[----:B------:R-:W-:Y:S06]  /*0ca0*/  @!P1 BRA `(.L_x_16) ;  /* 0x0000000000349947 */ /* 0x000fec0003800000 */
[----:B------:R-:W0:Y:S01]  /*0cb0*/  LDCU UR6, c[0x0][0x3a0] ;  /* 0x00007400ff0677ac */ /* 0x000e220008000800 */
[----:B------:R-:W-:Y:S01]  /*0cc0*/  MOV R16, R0 ;  /* 0x0000000000107202 */ /* 0x000fe20000000f00 */
[----:B------:R-:W-:Y:S01]  /*0cd0*/  IMAD.MOV.U32 R7, RZ, RZ, 0x7fffffff ;  /* 0x7fffffffff077424 */ /* 0x000fe200078e00ff */
[----:B------:R-:W1:Y:S03]  /*0ce0*/  LDCU.64 UR18, c[0x0][0x3a8] ;  /* 0x00007500ff1277ac */ /* 0x000e660008000a00 */
[----:B0-----:R-:W-:-:S04]  /*0cf0*/  IMAD.WIDE.U32 R2, R8, UR6, R16 ;  /* 0x0000000608027c25 */ /* 0x001fc8000f8e0010 */
[----:B------:R-:W-:Y:S01]  /*0d00*/  IMAD R3, R8, UR11, R3 ;  /* 0x0000000b08037c24 */ /* 0x000fe2000f8e0203 */
[----:B-1----:R-:W-:Y:S01]  /*0d10*/  LEA R4, P1, R2, UR18, 0x2 ;  /* 0x0000001202047c11 */ /* 0x002fe2000f8210ff */
[----:B------:R-:W-:-:S03]  /*0d20*/  VIADD R8, R8, 0x2 ;  /* 0x0000000208087836 */ /* 0x000fc60000000000 */
[----:B------:R-:W-:Y:S02]  /*0d30*/  LEA.HI.X R5, R2, UR19, R3, 0x2, P1 ;  /* 0x0000001302057c11 */ /* 0x000fe400088f1403 */
[----:B------:R-:W-:-:S03]  /*0d40*/  IADD3 R2, P1, PT, R4, UR15, RZ ;  /* 0x0000000f04027c10 */ /* 0x000fc6000ff3e0ff */
[----:B------:R1:W-:Y:S01]  /*0d50*/  STG.E desc[UR12][R4.64], R7 ;  /* 0x0000000704007986 */ /* 0x0003e2000c10190c */
[----:B------:R-:W-:-:S05]  /*0d60*/  IADD3.X R3, PT, PT, R5, UR16, RZ, P1, !PT ;  /* 0x0000001005037c10 */ /* 0x000fca0008ffe4ff */
[----:B------:R1:W-:Y:S04]  /*0d70*/  STG.E desc[UR12][R2.64], R7 ;  /* 0x0000000702007986 */ /* 0x0003e8000c10190c */
.L_x_16:
[----:B------:R-:W-:Y:S05]  /*0d80*/  BSYNC.RECONVERGENT B3 ;  /* 0x0000000000037941 */ /* 0x000fea0003800200 */
.L_x_15:
[----:B------:R-:W-:Y:S05]  /*0d90*/  @P0 BRA `(.L_x_12) ;  /* 0x0000000000240947 */ /* 0x000fea0003800000 */
[----:B------:R-:W0:Y:S01]  /*0da0*/  LDCU UR6, c[0x0][0x3a0] ;  /* 0x00007400ff0677ac */ /* 0x000e220008000800 */
[----:B------:R-:W-:Y:S01]  /*0db0*/  IMAD.MOV.U32 R16, RZ, RZ, R0 ;  /* 0x000000ffff107224 */ /* 0x000fe200078e0000 */
[----:B------:R-:W2:Y:S03]  /*0dc0*/  LDCU.64 UR18, c[0x0][0x3a8] ;  /* 0x00007500ff1277ac */ /* 0x000ea60008000a00 */
[----:B01----:R-:W-:-:S04]  /*0dd0*/  IMAD.WIDE.U32 R2, R8, UR6, R16 ;  /* 0x0000000608027c25 */ /* 0x003fc8000f8e0010 */
[----:B------:R-:W-:Y:S01]  /*0de0*/  IMAD R3, R8, UR11, R3 ;  /* 0x0000000b08037c24 */ /* 0x000fe2000f8e0203 */
[----:B--2---:R-:W-:-:S04]  /*0df0*/  LEA R4, P0, R2, UR18, 0x2 ;  /* 0x0000001202047c11 */ /* 0x004fc8000f8010ff */
[----:B------:R-:W-:Y:S01]  /*0e00*/  LEA.HI.X R5, R2, UR19, R3, 0x2, P0 ;  /* 0x0000001302057c11 */ /* 0x000fe200080f1403 */
[----:B------:R-:W-:-:S05]  /*0e10*/  IMAD.MOV.U32 R3, RZ, RZ, 0x7fffffff ;  /* 0x7fffffffff037424 */ /* 0x000fca00078e00ff */
[----:B------:R2:W-:Y:S03]  /*0e20*/  STG.E desc[UR12][R4.64], R3 ;  /* 0x0000000304007986 */ /* 0x0005e6000c10190c */
.L_x_12:
[----:B------:R-:W-:Y:S05]  /*0e30*/  BSYNC.RECONVERGENT B2 ;  /* 0x0000000000027941 */ /* 0x000fea0003800200 */
.L_x_11:
[----:B012---:R-:W-:-:S05]  /*0e40*/  VIADD R3, R11, 0x1 ;  /* 0x000000010b037836 */ /* 0x007fca0000000000 */
[----:B------:R-:W-:-:S13]  /*0e50*/  ISETP.GE.AND P0, PT, R3, R6, PT ;  /* 0x000000060300720c */ /* 0x000fda0003f06270 */
[----:B------:R-:W-:Y:S05]  /*0e60*/  @P0 BRA `(.L_x_5) ;  /* 0x0000000800540947 */ /* 0x000fea0003800000 */
[----:B------:R-:W-:-:S13]  /*0e70*/  ISETP.GE.AND P0, PT, R9, R6, PT ;  /* 0x000000060900720c */ /* 0x000fda0003f06270 */
[----:B------:R-:W-:Y:S05]  /*0e80*/  @P0 BRA `(.L_x_5) ;  /* 0x00000008004c0947 */ /* 0x000fea0003800000 */
[----:B------:R-:W0:Y:S01]  /*0e90*/  LDC R7, c[0x0][0x3a0] ;  /* 0x0000e800ff077b82 */ /* 0x000e220000000800 */
[----:B------:R-:W1:Y:S01]  /*0ea0*/  LDCU.64 UR18, c[0x0][0x380] ;  /* 0x00007000ff1277ac */ /* 0x000e620008000a00 */
[----:B------:R-:W-:-:S04]  /*0eb0*/  IMAD.MOV.U32 R16, RZ, RZ, R0 ;  /* 0x000000ffff107224 */ /* 0x000fc800078e0000 */
[----:B0-----:R-:W-:-:S04]  /*0ec0*/  IMAD.WIDE.U32 R4, R3, R7, R16 ;  /* 0x0000000703047225 */ /* 0x001fc800078e0010 */
[----:B------:R-:W-:Y:S01]  /*0ed0*/  IMAD R3, R3, UR11, R5 ;  /* 0x0000000b03037c24 */ /* 0x000fe2000f8e0205 */
[----:B-1----:R-:W-:-:S04]  /*0ee0*/  LEA R2, P0, R4, UR18, 0x2 ;  /* 0x0000001204027c11 */ /* 0x002fc8000f8010ff */
[----:B------:R-:W-:Y:S01]  /*0ef0*/  LEA.HI.X R3, R4, UR19, R3, 0x2, P0 ;  /* 0x0000001304037c11 */ /* 0x000fe200080f1403 */
[----:B------:R-:W-:-:S04]  /*0f00*/  IMAD.WIDE.U32 R4, R11, R7, R16 ;  /* 0x000000070b047225 */ /* 0x000fc800078e0010 */
[----:B------:R-:W-:Y:S01]  /*0f10*/  IMAD R5, R11, UR11, R5 ;  /* 0x0000000b0b057c24 */ /* 0x000fe2000f8e0205 */
[C---:B------:R-:W-:Y:S01]  /*0f20*/  LEA R14, P0, R4.reuse, UR18, 0x2 ;  /* 0x00000012040e7c11 */ /* 0x040fe2000f8010ff */
[----:B------:R-:W2:Y:S03]  /*0f30*/  LDG.E.CONSTANT R10, desc[UR12][R2.64] ;  /* 0x0000000c020a7981 */ /* 0x000ea6000c1e9900 */
[----:B------:R-:W-:-:S05]  /*0f40*/  LEA.HI.X R15, R4, UR19, R5, 0x2, P0 ;  /* 0x00000013040f7c11 */ /* 0x000fca00080f1405 */
[----:B------:R0:W5:Y:S01]  /*0f50*/  LDG.E.CONSTANT R8, desc[UR12][R14.64] ;  /* 0x0000000c0e087981 */ /* 0x000162000c1e9900 */
[----:B------:R-:W-:Y:S01]  /*0f60*/  IADD3 R17, PT, PT, -R11, UR10, RZ ;  /* 0x0000000a0b117c10 */ /* 0x000fe2000fffe1ff */
[----:B------:R-:W-:Y:S03]  /*0f70*/  BSSY.RECONVERGENT B2, `(.L_x_17) ;  /* 0x0000040000027945 */ /* 0x000fe60003800200 */
[----:B------:R-:W-:Y:S02]  /*0f80*/  LOP3.LUT P0, R17, R17, 0x3, RZ, 0xc0, !PT ;  /* 0x0000000311117812 */ /* 0x000fe4000780c0ff */
[----:B--2---:R-:W-:-:S11]  /*0f90*/  MOV R12, R10 ;  /* 0x0000000a000c7202 */ /* 0x004fd60000000f00 */
[----:B0-----:R-:W-:Y:S05]  /*0fa0*/  @!P0 BRA `(.L_x_18) ;  /* 0x0000000000f08947 */ /* 0x001fea0003800000 */
[----:B------:R-:W0:Y:S01]  /*0fb0*/  LDC.64 R4, c[0x0][0x380] ;  /* 0x0000e000ff047b82 */ /* 0x000e220000000a00 */
[----:B------:R-:W-:Y:S02]  /*0fc0*/  IMAD R9, R9, R7, R0 ;  /* 0x0000000709097224 */ /* 0x000fe400078e0200 */
[--C-:B------:R-:W-:Y:S02]  /*0fd0*/  IMAD.MOV R2, RZ, RZ, -R7.reuse ;  /* 0x000000ffff027224 */ /* 0x100fe400078e0a07 */
[----:B------:R-:W-:Y:S02]  /*0fe0*/  IMAD.IADD R13, R9, 0x1, -R7 ;  /* 0x00000001090d7824 */ /* 0x000fe400078e0a07 */
[----:B------:R-:W-:Y:S01]  /*0ff0*/  IMAD R21, R2, 0x2, R9 ;  /* 0x0000000202157824 */ /* 0x000fe200078e0209 */
[----:B------:R-:W1:Y:S08]  /*1000*/  LDC R19, c[0x0][0x394] ;  /* 0x0000e500ff137b82 */ /* 0x000e700000000800 */
[----:B------:R-:W2:Y:S01]  /*1010*/  LDC.64 R14, c[0x0][0x3a8] ;  /* 0x0000ea00ff0e7b82 */ /* 0x000ea20000000a00 */
[----:B0-----:R-:W-:-:S04]  /*1020*/  IMAD.WIDE R12, R13, 0x4, R4 ;  /* 0x000000040d0c7825 */ /* 0x001fc800078e0204 */
[--C-:B------:R-:W-:Y:S01]  /*1030*/  IMAD.WIDE R2, R9, 0x4, R4.reuse ;  /* 0x0000000409027825 */ /* 0x100fe200078e0204 */
[----:B------:R-:W3:Y:S03]  /*1040*/  LDG.E.CONSTANT R16, desc[UR12][R12.64] ;  /* 0x0000000c0c107981 */ /* 0x000ee6000c1e9900 */
[----:B------:R-:W-:Y:S01]  /*1050*/  IMAD.WIDE R20, R21, 0x4, R4 ;  /* 0x0000000415147825 */ /* 0x000fe200078e0204 */
[----:B------:R-:W4:Y:S01]  /*1060*/  LDG.E.CONSTANT R18, desc[UR12][R2.64] ;  /* 0x0000000c02127981 */ /* 0x000f22000c1e9900 */
[----:B------:R-:W0:Y:S04]  /*1070*/  LDC.64 R4, c[0x0][0x398] ;  /* 0x0000e600ff047b82 */ /* 0x000e280000000a00 */
[----:B------:R-:W4:Y:S01]  /*1080*/  LDG.E.CONSTANT R20, desc[UR12][R20.64] ;  /* 0x0000000c14147981 */ /* 0x000f22000c1e9900 */
[----:B------:R-:W-:Y:S01]  /*1090*/  ISETP.NE.AND P0, PT, R17, 0x1, PT ;  /* 0x000000011100780c */ /* 0x000fe20003f05270 */
[----:B--2---:R-:W-:-:S04]  /*10a0*/  IMAD.WIDE R14, R9, 0x4, R14 ;  /* 0x00000004090e7825 */ /* 0x004fc800078e020e */
[----:B------:R-:W-:Y:S02]  /*10b0*/  VIADD R9, R11, 0x3 ;  /* 0x000000030b097836 */ /* 0x000fe40000000000 */
[----:B---3--:R-:W-:-:S04]  /*10c0*/  FADD R23, R16, R16 ;  /* 0x0000001010177221 */ /* 0x008fc80000000000 */
[----:B----4-:R-:W-:-:S04]  /*10d0*/  FADD R23, R18, -R23 ;  /* 0x8000001712177221 */ /* 0x010fc80000000000 */
[----:B------:R-:W-:-:S04]  /*10e0*/  FADD R22, R23, R20 ;  /* 0x0000001417167221 */ /* 0x000fc80000000000 */
[----:B-1----:R-:W-:-:S04]  /*10f0*/  FMUL R23, R22, R19 ;  /* 0x0000001316177220 */ /* 0x002fc80000400000 */
[----:B0-----:R-:W-:-:S04]  /*1100*/  FFMA R13, R10, R4, R23 ;  /* 0x000000040a0d7223 */ /* 0x001fc80000000017 */
[----:B-----5:R-:W-:Y:S01]  /*1110*/  FFMA R13, R8, R5, R13 ;  /* 0x00000005080d7223 */ /* 0x020fe2000000000d */
[----:B------:R-:W-:-:S03]  /*1120*/  MOV R8, R10 ;  /* 0x0000000a00087202 */ /* 0x000fc60000000f00 */
[--C-:B------:R-:W-:Y:S01]  /*1130*/  FADD R21, R18, -R13.reuse ;  /* 0x8000000d12157221 */ /* 0x100fe20000000000 */
[----:B------:R-:W-:-:S04]  /*1140*/  IMAD.MOV.U32 R12, RZ, RZ, R13 ;  /* 0x000000ffff0c7224 */ /* 0x000fc800078e000d */
[----:B------:R0:W-:Y:S01]  /*1150*/  STG.E desc[UR12][R14.64], R21 ;  /* 0x000000150e007986 */ /* 0x0001e2000c10190c */
[----:B------:R-:W-:Y:S05]  /*1160*/  @!P0 BRA `(.L_x_18) ;  /* 0x0000000000808947 */ /* 0x000fea0003800000 */
[----:B------:R-:W-:Y:S02]  /*1170*/  ISETP.NE.AND P0, PT, R17, 0x2, PT ;  /* 0x000000021100780c */ /* 0x000fe40003f05270 */
[----:B------:R-:W-:-:S04]  /*1180*/  IADD3 R8, P1, PT, R2, UR15, RZ ;  /* 0x0000000f02087c10 */ /* 0x000fc8000ff3e0ff */
[----:B------:R-:W-:-:S05]  /*1190*/  IADD3.X R9, PT, PT, R3, UR16, RZ, P1, !PT ;  /* 0x0000001003097c10 */ /* 0x000fca0008ffe4ff */
[----:B------:R1:W2:Y:S02]  /*11a0*/  LDG.E.CONSTANT R2, desc[UR12][R8.64] ;  /* 0x0000000c08027981 */ /* 0x0002a4000c1e9900 */
[----:B------:R-:W-:-:S04]  /*11b0*/  @P0 IADD3 R20, P1, PT, R8, UR15, RZ ;  /* 0x0000000f08140c10 */ /* 0x000fc8000ff3e0ff */
[----:B0-----:R-:W-:-:S05]  /*11c0*/  @P0 IADD3.X R21, PT, PT, R9, UR16, RZ, P1, !PT ;  /* 0x0000001009150c10 */ /* 0x001fca0008ffe4ff */
[----:B------:R-:W3:Y:S01]  /*11d0*/  @P0 LDG.E.CONSTANT R3, desc[UR12][R20.64] ;  /* 0x0000000c14030981 */ /* 0x000ee2000c1e9900 */
[----:B------:R-:W-:Y:S01]  /*11e0*/  FADD R17, R18, R18 ;  /* 0x0000001212117221 */ /* 0x000fe20000000000 */
[----:B------:R-:W-:-:S04]  /*11f0*/  IADD3 R14, P1, PT, R14, UR15, RZ ;  /* 0x0000000f0e0e7c10 */ /* 0x000fc8000ff3e0ff */
[----:B------:R-:W-:Y:S01]  /*1200*/  IADD3.X R15, PT, PT, R15, UR16, RZ, P1, !PT ;  /* 0x000000100f0f7c10 */ /* 0x000fe20008ffe4ff */
[C---:B-1----:R-:W-:Y:S02]  /*1210*/  VIADD R9, R11.reuse, 0x4 ;  /* 0x000000040b097836 */ /* 0x042fe40000000000 */
[----:B------:R-:W-:Y:S02]  /*1220*/  @P0 VIADD R9, R11, 0x5 ;  /* 0x000000050b090836 */ /* 0x000fe40000000000 */
[C---:B--2---:R-:W-:Y:S01]  /*1230*/  FADD R17, R2.reuse, -R17 ;  /* 0x8000001102117221 */ /* 0x044fe20000000000 */
[----:B------:R-:W-:-:S03]  /*1240*/  @P0 FADD R12, R2, R2 ;  /* 0x00000002020c0221 */ /* 0x000fc60000000000 */
[----:B------:R-:W-:-:S04]  /*1250*/  FADD R16, R16, R17 ;  /* 0x0000001110107221 */ /* 0x000fc80000000000 */
[----:B------:R-:W-:Y:S01]  /*1260*/  FMUL R16, R16, R19 ;  /* 0x0000001310107220 */ /* 0x000fe20000400000 */
[----:B---3--:R-:W-:-:S03]  /*1270*/  @P0 FADD R23, R3, -R12 ;  /* 0x8000000c03170221 */ /* 0x008fc60000000000 */
[----:B------:R-:W-:Y:S01]  /*1280*/  FFMA R17, R13, R4, R16 ;  /* 0x000000040d117223 */ /* 0x000fe20000000010 */
[----:B------:R-:W-:-:S03]  /*1290*/  @P0 FADD R18, R18, R23 ;  /* 0x0000001712120221 */ /* 0x000fc60000000000 */
[----:B------:R-:W-:Y:S01]  /*12a0*/  FFMA R10, R10, R5, R17 ;  /* 0x000000050a0a7223 */ /* 0x000fe20000000011 */
[----:B------:R-:W-:-:S03]  /*12b0*/  @P0 FMUL R19, R18, R19 ;  /* 0x0000001312130220 */ /* 0x000fc60000400000 */
[----:B------:R-:W-:Y:S02]  /*12c0*/  IMAD.MOV.U32 R12, RZ, RZ, R10 ;  /* 0x000000ffff0c7224 */ /* 0x000fe400078e000a */
[----:B------:R-:W-:Y:S01]  /*12d0*/  @P0 FFMA R8, R10, R4, R19 ;  /* 0x000000040a080223 */ /* 0x000fe20000000013 */
[----:B------:R-:W-:-:S03]  /*12e0*/  @P0 IADD3 R4, P1, PT, R14, UR15, RZ ;  /* 0x0000000f0e040c10 */ /* 0x000fc6000ff3e0ff */
[----:B------:R-:W-:Y:S01]  /*12f0*/  @P0 FFMA R12, R13, R5, R8 ;  /* 0x000000050d0c0223 */ /* 0x000fe20000000008 */
[----:B------:R-:W-:Y:S01]  /*1300*/  FADD R17, R2, -R10 ;  /* 0x8000000a02117221 */ /* 0x000fe20000000000 */
[----:B------:R-:W-:Y:S02]  /*1310*/  @P0 IADD3.X R5, PT, PT, R15, UR16, RZ, P1, !PT ;  /* 0x000000100f050c10 */ /* 0x000fe40008ffe4ff */
[----:B------:R-:W-:Y:S02]  /*1320*/  @P0 FADD R3, R3, -R12 ;  /* 0x8000000c03030221 */ /* 0x000fe40000000000 */
[----:B------:R1:W-:Y:S04]  /*1330*/  STG.E desc[UR12][R14.64], R17 ;  /* 0x000000110e007986 */ /* 0x0003e8000c10190c */
[----:B------:R1:W-:Y:S01]  /*1340*/  @P0 STG.E desc[UR12][R4.64], R3 ;  /* 0x0000000304000986 */ /* 0x0003e2000c10190c */
[----:B------:R-:W-:-:S02]  /*1350*/  IMAD.MOV.U32 R8, RZ, RZ, R13 ;  /* 0x000000ffff087224 */ /* 0x000fc400078e000d */
[----:B------:R-:W-:-:S07]  /*1360*/  @P0 IMAD.MOV.U32 R8, RZ, RZ, R10 ;  /* 0x000000ffff080224 */ /* 0x000fce00078e000a */
.L_x_18:
[----:B------:R-:W-:Y:S05]  /*1370*/  BSYNC.RECONVERGENT B2 ;  /* 0x0000000000027941 */ /* 0x000fea0003800200 */
.L_x_17:
[----:B-1----:R-:W1:Y:S01]  /*1380*/  LDC.64 R4, c[0x0][0x380] ;  /* 0x0000e000ff047b82 */ /* 0x002e620000000a00 */
[----:B------:R-:W-:-:S04]  /*1390*/  IADD3 R11, PT, PT, -R11, -0x3, R6 ;  /* 0xfffffffd0b0b7810 */ /* 0x000fc80007ffe106 */
[----:B------:R-:W-:-:S03]  /*13a0*/  ISETP.GE.U32.AND P0, PT, R11, 0x3, PT ;  /* 0x000000030b00780c */ /* 0x000fc60003f06070 */
[----:B------:R-:W2:Y:S10]  /*13b0*/  LDC.64 R2, c[0x0][0x3a8] ;  /* 0x0000ea00ff027b82 */ /* 0x000eb40000000a00 */
[----:B------:R-:W-:Y:S05]  /*13c0*/  @!P0 BRA `(.L_x_5) ;  /* 0x0000000000fc8947 */ /* 0x000fea0003800000 */
.L_x_19:
[-C--:B------:R-:W-:Y:S01]  /*13d0*/  IMAD R17, R9, R7.reuse, R0 ;  /* 0x0000000709117224 */ /* 0x080fe200078e0200 */
[----:B------:R-:W3:Y:S01]  /*13e0*/  LDCU UR6, c[0x0][0x394] ;  /* 0x00007280ff0677ac */ /* 0x000ee20008000800 */
[----:B------:R-:W-:Y:S02]  /*13f0*/  IMAD.MOV R10, RZ, RZ, -R7 ;  /* 0x000000ffff0a7224 */ /* 0x000fe400078e0a07 */
[C---:B01----:R-:W-:Y:S01]  /*1400*/  IMAD.WIDE R14, R17.reuse, 0x4, R4 ;  /* 0x00000004110e7825 */ /* 0x043fe200078e0204 */
[----:B------:R-:W-:Y:S01]  /*1410*/  IADD3 R27, PT, PT, R17, -R7, RZ ;  /* 0x80000007111b7210 */ /* 0x000fe20007ffe0ff */
[----:B------:R-:W0:Y:S02]  /*1420*/  LDCU.64 UR18, c[0x0][0x398] ;  /* 0x00007300ff1277ac */ /* 0x000e240008000a00 */
[----:B------:R-:W-:Y:S01]  /*1430*/  IMAD R29, R10, 0x2, R17 ;  /* 0x000000020a1d7824 */ /* 0x000fe200078e0211 */
[----:B------:R1:W4:Y:S01]  /*1440*/  LDG.E.CONSTANT R11, desc[UR12][R14.64] ;  /* 0x0000000c0e0b7981 */ /* 0x000322000c1e9900 */
[----:B------:R-:W-:Y:S01]  /*1450*/  IMAD.WIDE R26, R27, 0x4, R4 ;  /* 0x000000041b1a7825 */ /* 0x000fe200078e0204 */
[----:B------:R-:W-:-:S04]  /*1460*/  IADD3 R20, P0, PT, R14, UR15, RZ ;  /* 0x0000000f0e147c10 */ /* 0x000fc8000ff1e0ff */
[----:B------:R-:W1:Y:S01]  /*1470*/  LDG.E.CONSTANT R10, desc[UR12][R26.64] ;  /* 0x0000000c1a0a7981 */ /* 0x000e62000c1e9900 */
[----:B------:R-:W-:Y:S01]  /*1480*/  IMAD.WIDE R28, R29, 0x4, R4 ;  /* 0x000000041d1c7825 */ /* 0x000fe200078e0204 */
[----:B------:R-:W-:Y:S02]  /*1490*/  IADD3.X R21, PT, PT, R15, UR16, RZ, P0, !PT ;  /* 0x000000100f157c10 */ /* 0x000fe400087fe4ff */
[----:B------:R-:W-:-:S03]  /*14a0*/  IADD3 R22, P0, PT, R20, UR15, RZ ;  /* 0x0000000f14167c10 */ /* 0x000fc6000ff1e0ff */
[----:B------:R-:W3:Y:S04]  /*14b0*/  LDG.E.CONSTANT R29, desc[UR12][R28.64] ;  /* 0x0000000c1c1d7981 */ /* 0x000ee8000c1e9900 */
[----:B------:R-:W2:Y:S01]  /*14c0*/  LDG.E.CONSTANT R13, desc[UR12][R20.64] ;  /* 0x0000000c140d7981 */ /* 0x000ea2000c1e9900 */
[----:B------:R-:W-:Y:S02]  /*14d0*/  IADD3.X R23, PT, PT, R21, UR16, RZ, P0, !PT ;  /* 0x0000001015177c10 */ /* 0x000fe400087fe4ff */
[----:B------:R-:W-:-:S03]  /*14e0*/  IADD3 R24, P0, PT, R22, UR15, RZ ;  /* 0x0000000f16187c10 */ /* 0x000fc6000ff1e0ff */
[----:B------:R-:W2:Y:S01]  /*14f0*/  LDG.E.CONSTANT R19, desc[UR12][R22.64] ;  /* 0x0000000c16137981 */ /* 0x000ea2000c1e9900 */
[----:B------:R-:W-:-:S06]  /*1500*/  IADD3.X R25, PT, PT, R23, UR16, RZ, P0, !PT ;  /* 0x0000001017197c10 */ /* 0x000fcc00087fe4ff */
[----:B------:R-:W2:Y:S01]  /*1510*/  LDG.E.CONSTANT R25, desc[UR12][R24.64] ;  /* 0x0000000c18197981 */ /* 0x000ea2000c1e9900 */
[----:B------:R-:W-:Y:S02]  /*1520*/  VIADD R9, R9, 0x4 ;  /* 0x0000000409097836 */ /* 0x000fe40000000000 */
[----:B-1----:R-:W-:Y:S01]  /*1530*/  FADD R14, R10, R10 ;  /* 0x0000000a0a0e7221 */ /* 0x002fe20000000000 */
[----:B----4-:R-:W-:-:S03]  /*1540*/  FADD R16, R11, R11 ;  /* 0x0000000b0b107221 */ /* 0x010fc60000000000 */
[----:B------:R-:W-:-:S04]  /*1550*/  FADD R14, R11, -R14 ;  /* 0x8000000e0b0e7221 */ /* 0x000fc80000000000 */
[----:B---3--:R-:W-:Y:S01]  /*1560*/  FADD R14, R14, R29 ;  /* 0x0000001d0e0e7221 */ /* 0x008fe20000000000 */
[----:B--2---:R-:W-:-:S03]  /*1570*/  FADD R21, R13, -R16 ;  /* 0x800000100d157221 */ /* 0x004fc60000000000 */
[----:B------:R-:W-:Y:S01]  /*1580*/  FMUL R15, R14, UR6 ;  /* 0x000000060e0f7c20 */ /* 0x000fe20008400000 */
[----:B------:R-:W-:-:S03]  /*1590*/  FADD R21, R10, R21 ;  /* 0x000000150a157221 */ /* 0x000fc60000000000 */
[----:B0-----:R-:W-:Y:S01]  /*15a0*/  FFMA R15, R12, UR18, R15 ;  /* 0x000000120c0f7c23 */ /* 0x001fe2000800000f */
[----:B------:R-:W-:Y:S01]  /*15b0*/  FADD R10, R13, R13 ;  /* 0x0000000d0d0a7221 */ /* 0x000fe20000000000 */
[----:B------:R-:W-:Y:S02]  /*15c0*/  FMUL R21, R21, UR6 ;  /* 0x0000000615157c20 */ /* 0x000fe40008400000 */
[----:B-----5:R-:W-:Y:S01]  /*15d0*/  FFMA R8, R8, UR19, R15 ;  /* 0x0000001308087c23 */ /* 0x020fe2000800000f */
[C---:B------:R-:W-:Y:S01]  /*15e0*/  FADD R10, R19.reuse, -R10 ;  /* 0x8000000a130a7221 */ /* 0x040fe20000000000 */
[----:B------:R-:W-:Y:S02]  /*15f0*/  FADD R14, R19, R19 ;  /* 0x00000013130e7221 */ /* 0x000fe40000000000 */
[----:B------:R-:W-:Y:S01]  /*1600*/  FFMA R21, R8, UR18, R21 ;  /* 0x0000001208157c23 */ /* 0x000fe20008000015 */
[----:B------:R-:W-:Y:S01]  /*1610*/  FADD R10, R11, R10 ;  /* 0x0000000a0b0a7221 */ /* 0x000fe20000000000 */
[----:B------:R-:W-:Y:S01]  /*1620*/  FADD R14, R25, -R14 ;  /* 0x8000000e190e7221 */ /* 0x000fe20000000000 */
[----:B------:R-:W-:-:S04]  /*1630*/  IMAD.WIDE R16, R17, 0x4, R2 ;  /* 0x0000000411107825 */ /* 0x000fc800078e0202 */
[----:B------:R-:W-:Y:S01]  /*1640*/  FFMA R12, R12, UR19, R21 ;  /* 0x000000130c0c7c23 */ /* 0x000fe20008000015 */
[----:B------:R-:W-:Y:S01]  /*1650*/  FMUL R15, R10, UR6 ;  /* 0x000000060a0f7c20 */ /* 0x000fe20008400000 */
[----:B------:R-:W-:-:S03]  /*1660*/  FADD R18, R13, R14 ;  /* 0x0000000e0d127221 */ /* 0x000fc60000000000 */
[----:B------:R-:W-:Y:S01]  /*1670*/  FFMA R15, R12, UR18, R15 ;  /* 0x000000120c0f7c23 */ /* 0x000fe2000800000f */
[----:B------:R-:W-:Y:S01]  /*1680*/  IADD3 R10, P0, PT, R16, UR15, RZ ;  /* 0x0000000f100a7c10 */ /* 0x000fe2000ff1e0ff */
[----:B------:R-:W-:Y:S01]  /*1690*/  FADD R23, R11, -R8 ;  /* 0x800000080b177221 */ /* 0x000fe20000000000 */
[----:B------:R-:W-:Y:S01]  /*16a0*/  FMUL R21, R18, UR6 ;  /* 0x0000000612157c20 */ /* 0x000fe20008400000 */
[----:B------:R-:W-:Y:S01]  /*16b0*/  FFMA R8, R8, UR19, R15 ;  /* 0x0000001308087c23 */ /* 0x000fe2000800000f */
[----:B------:R-:W-:Y:S02]  /*16c0*/  IADD3.X R11, PT, PT, R17, UR16, RZ, P0, !PT ;  /* 0x00000010110b7c10 */ /* 0x000fe400087fe4ff */
[----:B------:R-:W-:Y:S01]  /*16d0*/  IADD3 R14, P0, PT, R10, UR15, RZ ;  /* 0x0000000f0a0e7c10 */ /* 0x000fe2000ff1e0ff */
[----:B------:R-:W-:Y:S01]  /*16e0*/  FFMA R21, R8, UR18, R21 ;  /* 0x0000001208157c23 */ /* 0x000fe20008000015 */
[----:B------:R-:W-:Y:S02]  /*16f0*/  FADD R13, R13, -R12 ;  /* 0x8000000c0d0d7221 */ /* 0x000fe40000000000 */
[----:B------:R-:W-:Y:S01]  /*1700*/  IADD3.X R15, PT, PT, R11, UR16, RZ, P0, !PT ;  /* 0x000000100b0f7c10 */ /* 0x000fe200087fe4ff */
[----:B------:R-:W-:Y:S01]  /*1710*/  FFMA R12, R12, UR19, R21 ;  /* 0x000000130c0c7c23 */ /* 0x000fe20008000015 */
[----:B------:R-:W-:Y:S01]  /*1720*/  IADD3 R20, P0, PT, R14, UR15, RZ ;  /* 0x0000000f0e147c10 */ /* 0x000fe2000ff1e0ff */
[----:B------:R-:W-:-:S02]  /*1730*/  FADD R19, R19, -R8 ;  /* 0x8000000813137221 */ /* 0x000fc40000000000 */
[----:B------:R-:W-:Y:S01]  /*1740*/  FADD R25, R25, -R12 ;  /* 0x8000000c19197221 */ /* 0x000fe20000000000 */
[----:B------:R-:W-:Y:S01]  /*1750*/  IADD3.X R21, PT, PT, R15, UR16, RZ, P0, !PT ;  /* 0x000000100f157c10 */ /* 0x000fe200087fe4ff */
[----:B------:R3:W-:Y:S04]  /*1760*/  STG.E desc[UR12][R16.64], R23 ;  /* 0x0000001710007986 */ /* 0x0007e8000c10190c */
[----:B------:R3:W-:Y:S04]  /*1770*/  STG.E desc[UR12][R10.64], R13 ;  /* 0x0000000d0a007986 */ /* 0x0007e8000c10190c */
[----:B------:R3:W-:Y:S04]  /*1780*/  STG.E desc[UR12][R14.64], R19 ;  /* 0x000000130e007986 */ /* 0x0007e8000c10190c */
[----:B------:R3:W-:Y:S01]  /*1790*/  STG.E desc[UR12][R20.64], R25 ;  /* 0x0000001914007986 */ /* 0x0007e2000c10190c */
[----:B------:R-:W-:-:S13]  /*17a0*/  ISETP.NE.AND P0, PT, R9, R6, PT ;  /* 0x000000060900720c */ /* 0x000fda0003f05270 */
[----:B---3--:R-:W-:Y:S05]  /*17b0*/  @P0 BRA `(.L_x_19) ;  /* 0xfffffffc00040947 */ /* 0x008fea000383ffff */
.L_x_5:
[----:B--23--:R-:W-:Y:S05]  /*17c0*/  BSYNC.RECONVERGENT B0 ;  /* 0x0000000000007941 */ /* 0x00cfea0003800200 */
.L_x_1:
[----:B------:R-:W2:Y:S01]  /*17d0*/  LDCU UR6, c[0x0][0x3a0] ;  /* 0x00007400ff0677ac */ /* 0x000ea20008000800 */
[----:B------:R-:W-:-:S05]  /*17e0*/  VIADD R0, R0, UR5 ;  /* 0x0000000500007c36 */ /* 0x000fca0008000000 */
[----:B--2---:R-:W-:-:S13]  /*17f0*/  ISETP.GE.AND P0, PT, R0, UR6, PT ;  /* 0x0000000600007c0c */ /* 0x004fda000bf06270 */
[----:B------:R-:W-:Y:S05]  /*1800*/  @!P0 BRA `(.L_x_20) ;  /* 0xffffffe800688947 */ /* 0x000fea000383ffff */
[----:B------:R-:W-:Y:S05]  /*1810*/  BSYNC.RECONVERGENT B1 ;  /* 0x0000000000017941 */ /* 0x000fea0003800200 */
.L_x_0:
[----:B------:R-:W-:Y:S05]  /*1820*/  EXIT ;  /* 0x000000000000794d */ /* 0x000fea0003800000 */
.L_x_21:
[----:B------:R-:W-:-:S00]  /*1830*/  BRA `(.L_x_21) ;  /* 0xfffffffc00fc7947 */ /* 0x000fc0000383ffff */
[----:B------:R-:W-:-:S00]  /*1840*/  NOP ;  /* 0x0000000000007918 */ /* 0x000fc00000000000 */
        /* <DEDUP_REMOVED lines=11> */
.L_x_54:


//--------------------- .text.decycler_batch_f32  --------------------------
	.section	.text.decycler_batch_f32,"ax",@progbits
	.align	128
        .global         decycler_batch_f32
        .type           decycler_batch_f32,@function
        .size           decycler_batch_f32,(.L_x_55 - decycler_batch_f32)
        .other          decycler_batch_f32,@"STO_CUDA_ENTRY STV_DEFAULT"
decycler_batch_f32:
.text.decycler_batch_f32:
[----:B------:R-:W-:Y:S01]  /*0000*/  LDC R1, c[0x0][0x37c] ;  /* 0x0000df00ff017b82 */ /* 0x000fe20000000800 */
[----:B------:R-:W0:Y:S07]  /*0010*/  S2R R3, SR_TID.X ;  /* 0x0000000000037919 */ /* 0x000e2e0000002100 */
[----:B------:R-:W0:Y:S01]  /*0020*/  S2UR UR4, SR_CTAID.X ;  /* 0x00000000000479c3 */ /* 0x000e220000002500 */
[----:B------:R-:W1:Y:S07]  /*0030*/  LDCU UR5, c[0x0][0x3b4] ;  /* 0x00007680ff0577ac */ /* 0x000e6e0008000800 */
[----:B------:R-:W0:Y:S02]  /*0040*/  LDC R0, c[0x0][0x360] ;  /* 0x0000d800ff007b82 */ /* 0x000e240000000800 */
[----:B0-----:R-:W-:-:S05]  /*0050*/  IMAD R3, R0, UR4, R3 ;  /* 0x0000000400037c24 */ /* 0x001fca000f8e0203 */
[----:B-1----:R-:W-:-:S13]  /*0060*/  ISETP.GE.AND P0, PT, R3, UR5, PT ;  /* 0x0000000503007c0c */ /* 0x002fda000bf06270 */
[----:B------:R-:W-:Y:S05]  /*0070*/  @P0 EXIT ;  /* 0x000000000000094d */ /* 0x000fea0003800000 */
[----:B------:R-:W0:Y:S01]  /*0080*/  LDC R5, c[0x0][0x3b0] ;  /* 0x0000ec00ff057b82 */ /* 0x000e220000000800 */
[----:B------:R-:W1:Y:S02]  /*0090*/  LDCU UR4, c[0x0][0x370] ;  /* 0x00006e00ff0477ac */ /* 0x000e640008000800 */
[----:B-1----:R-:W-:Y:S01]  /*00a0*/  IMAD R0, R0, UR4, RZ ;  /* 0x0000000400007c24 */ /* 0x002fe2000f8e02ff */
[----:B0-----:R-:W-:-:S13]  /*00b0*/  ISETP.GE.AND P0, PT, R5, 0x1, PT ;  /* 0x000000010500780c */ /* 0x001fda0003f06270 */
[----:B------:R-:W-:Y:S05]  /*00c0*/  @!P0 EXIT ;  /* 0x000000000000894d */ /* 0x000fea0003800000 */
[----:B------:R-:W0:Y:S01]  /*00d0*/  LDC R12, c[0x0][0x3b8] ;  /* 0x0000ee00ff0c7b82 */ /* 0x000e220000000800 */
[----:B------:R-:W1:Y:S01]  /*00e0*/  LDCU.64 UR4, c[0x0][0x358] ;  /* 0x00006b00ff0477ac */ /* 0x000e620008000a00 */
[----:B0-----:R-:W-:-:S13]  /*00f0*/  ISETP.GE.U32.AND P0, PT, R12, R5, PT ;  /* 0x000000050c00720c */ /* 0x001fda0003f06070 */
[----:B-1----:R-:W-:Y:S05]  /*0100*/  @P0 BRA `(.L_x_22) ;  /* 0x0000001800b00947 */ /* 0x002fea0003800000 */
[C---:B------:R-:W-:Y:S02]  /*0110*/  IADD3 R2, PT, PT, R12.reuse, 0x1, RZ ;  /* 0x000000010c027810 */ /* 0x040fe40007ffe0ff */
[----:B------:R-:W-:Y:S02]  /*0120*/  VIADDMNMX.U32 R10, R12, 0x2, R5, PT ;  /* 0x000000020c0a7846 */ /* 0x000fe40003800005 */
[----:B------:R-:W-:-:S13]  /*0130*/  ISETP.GE.AND P0, PT, R2, R5, PT ;  /* 0x000000050200720c */ /* 0x000fda0003f06270 */
[----:B------:R-:W-:Y:S05]  /*0140*/  @P0 BRA `(.L_x_23) ;  /* 0x00000014006c0947 */ /* 0x000fea0003800000 */
[----:B------:R-:W-:-:S05]  /*0150*/  VIADD R2, R12, 0x2 ;  /* 0x000000020c027836 */ /* 0x000fca0000000000 */
[----:B------:R-:W-:-:S13]  /*0160*/  ISETP.GE.AND P0, PT, R2, R5, PT ;  /* 0x000000050200720c */ /* 0x000fda0003f06270 */
[----:B------:R-:W-:Y:S05]  /*0170*/  @P0 BRA `(.L_x_24) ;  /* 0x00000010002c0947 */ /* 0x000fea0003800000 */
[----:B------:R-:W0:Y:S01]  /*0180*/  LDC.64 R8, c[0x0][0x380] ;  /* 0x0000e000ff087b82 */ /* 0x000e220000000a00 */
[C---:B------:R-:W-:Y:S02]  /*0190*/  IADD3 R7, PT, PT, R5.reuse, -R12, RZ ;  /* 0x8000000c05077210 */ /* 0x040fe40007ffe0ff */
[----:B------:R-:W-:-:S03]  /*01a0*/  LOP3.LUT R6, R5, 0x2, RZ, 0x3c, !PT ;  /* 0x0000000205067812 */ /* 0x000fc600078e3cff */
[C---:B------:R-:W-:Y:S01]  /*01b0*/  VIADD R5, R7.reuse, 0x6 ;  /* 0x0000000607057836 */ /* 0x040fe20000000000 */
[----:B------:R-:W-:Y:S01]  /*01c0*/  IADD3 R6, PT, PT, R6, -R12, RZ ;  /* 0x8000000c06067210 */ /* 0x000fe20007ffe0ff */
[C---:B------:R-:W-:Y:S02]  /*01d0*/  VIADD R11, R7.reuse, 0xfffffffd ;  /* 0xfffffffd070b7836 */ /* 0x040fe40000000000 */
[----:B------:R-:W-:Y:S01]  /*01e0*/  VIADD R7, R7, 0xfffffffe ;  /* 0xfffffffe07077836 */ /* 0x000fe20000000000 */
[----:B------:R-:W-:Y:S02]  /*01f0*/  LOP3.LUT R13, R6, 0x3, RZ, 0xc0, !PT ;  /* 0x00000003060d7812 */ /* 0x000fe400078ec0ff */
[----:B------:R-:W-:Y:S02]  /*0200*/  ISETP.GE.U32.AND P0, PT, R11, 0x7, PT ;  /* 0x000000070b00780c */ /* 0x000fe40003f06070 */
[----:B------:R-:W-:Y:S01]  /*0210*/  ISETP.NE.AND P1, PT, R13, 0x1, PT ;  /* 0x000000010d00780c */ /* 0x000fe20003f25270 */
[----:B0-----:R-:W-:Y:S01]  /*0220*/  IMAD.WIDE.U32 R8, R12, 0x4, R8 ;  /* 0x000000040c087825 */ /* 0x001fe200078e0008 */
[----:B------:R-:W-:-:S04]  /*0230*/  LOP3.LUT R12, R5, 0x7, RZ, 0xc0, !PT ;  /* 0x00000007050c7812 */ /* 0x000fc800078ec0ff */
[----:B------:R-:W-:Y:S01]  /*0240*/  IADD3 R12, PT, PT, R12, -0x1, RZ ;  /* 0xffffffff0c0c7810 */ /* 0x000fe20007ffe0ff */
[----:B------:R-:W5:Y:S01]  /*0250*/  LDG.E.CONSTANT R2, desc[UR4][R8.64+0x4] ;  /* 0x0000040408027981 */ /* 0x000f62000c1e9900 */
[----:B------:R-:W-:-:S03]  /*0260*/  LOP3.LUT R11, R7, 0xfffffff8, RZ, 0xc0, !PT ;  /* 0xfffffff8070b7812 */ /* 0x000fc600078ec0ff */
[----:B------:R0:W5:Y:S01]  /*0270*/  LDG.E.CONSTANT R4, desc[UR4][R8.64] ;  /* 0x0000000408047981 */ /* 0x000162000c1e9900 */
[----:B------:R-:W-:Y:S02]  /*0280*/  ISETP.GE.U32.AND P2, PT, R12, 0x3, PT ;  /* 0x000000030c00780c */ /* 0x000fe40003f46070 */
[C---:B0-----:R-:W-:Y:S02]  /*0290*/  LOP3.LUT R8, R10.reuse, 0x7, RZ, 0xc0, !PT ;  /* 0x000000070a087812 */ /* 0x041fe400078ec0ff */
[C---:B------:R-:W-:Y:S02]  /*02a0*/  LOP3.LUT R9, R10.reuse, 0x7ffffff0, RZ, 0xc0, !PT ;  /* 0x7ffffff00a097812 */ /* 0x040fe400078ec0ff */
[----:B------:R-:W-:-:S07]  /*02b0*/  LOP3.LUT R10, R10, 0x3, RZ, 0xc0, !PT ;  /* 0x000000030a0a7812 */ /* 0x000fce00078ec0ff */
.L_x_34:
[----:B0----5:R-:W0:Y:S08]  /*02c0*/  LDC.64 R26, c[0x0][0x3a0] ;  /* 0x0000e800ff1a7b82 */ /* 0x021e300000000a00 */
[----:B--234-:R-:W1:Y:S08]  /*02d0*/  LDC.64 R14, c[0x0][0x390] ;  /* 0x0000e400ff0e7b82 */ /* 0x01ce700000000a00 */
[----:B------:R-:W2:Y:S01]  /*02e0*/  LDC.64 R18, c[0x0][0x398] ;  /* 0x0000e600ff127b82 */ /* 0x000ea20000000a00 */
[----:B0-----:R-:W-:-:S07]  /*02f0*/  IMAD.WIDE R26, R3, 0x4, R26 ;  /* 0x00000004031a7825 */ /* 0x001fce00078e021a */
[----:B------:R-:W0:Y:S01]  /*0300*/  LDC R23, c[0x0][0x3b0] ;  /* 0x0000ec00ff177b82 */ /* 0x000e220000000800 */
[----:B-----5:R3:W5:Y:S01]  /*0310*/  LDG.E.CONSTANT R26, desc[UR4][R26.64] ;  /* 0x000000041a1a7981 */ /* 0x020762000c1e9900 */
[----:B-1----:R-:W-:-:S06]  /*0320*/  IMAD.WIDE R14, R3, 0x4, R14 ;  /* 0x00000004030e7825 */ /* 0x002fcc00078e020e */
[----:B------:R-:W0:Y:S01]  /*0330*/  LDC R16, c[0x0][0x3b8] ;  /* 0x0000ee00ff107b82 */ /* 0x000e220000000800 */
[----:B------:R3:W5:Y:S01]  /*0340*/  LDG.E.CONSTANT R12, desc[UR4][R14.64] ;  /* 0x000000040e0c7981 */ /* 0x000762000c1e9900 */
[----:B--2---:R-:W-:-:S05]  /*0350*/  IMAD.WIDE R18, R3, 0x4, R18 ;  /* 0x0000000403127825 */ /* 0x004fca00078e0212 */
[----:B------:R3:W5:Y:S01]  /*0360*/  LDG.E.CONSTANT R13, desc[UR4][R18.64] ;  /* 0x00000004120d7981 */ /* 0x000762000c1e9900 */
[----:B0-----:R-:W-:-:S04]  /*0370*/  VIADDMNMX.U32 R22, R16, 0x2, R23, PT ;  /* 0x0000000210167846 */ /* 0x001fc80003800017 */
[----:B------:R-:W-:-:S04]  /*0380*/  IADD3 R17, PT, PT, R22, -0x1, RZ ;  /* 0xffffffff16117810 */ /* 0x000fc80007ffe0ff */
[----:B------:R-:W-:Y:S01]  /*0390*/  ISETP.GE.U32.AND P3, PT, R17, 0xf, PT ;  /* 0x0000000f1100780c */ /* 0x000fe20003f66070 */
[----:B------:R-:W-:Y:S01]  /*03a0*/  IMAD.MOV.U32 R17, RZ, RZ, RZ ;  /* 0x000000ffff117224 */ /* 0x000fe200078e00ff */
[----:B------:R-:W-:-:S11]  /*03b0*/  SHF.R.S32.HI R20, RZ, 0x1f, R3 ;  /* 0x0000001fff147819 */ /* 0x000fd60000011403 */
[----:B---3--:R-:W-:Y:S05]  /*03c0*/  @!P3 BRA `(.L_x_25) ;  /* 0x000000000084b947 */ /* 0x008fea0003800000 */
[----:B------:R-:W0:Y:S01]  /*03d0*/  LDCU.64 UR6, c[0x0][0x3c0] ;  /* 0x00007800ff0677ac */ /* 0x000e220008000a00 */
[----:B------:R-:W-:-:S04]  /*03e0*/  IMAD.WIDE R18, R23, 0x4, RZ ;  /* 0x0000000417127825 */ /* 0x000fc800078e02ff */
[-C--:B------:R-:W-:Y:S02]  /*03f0*/  IMAD R17, R19, R3.reuse, RZ ;  /* 0x0000000313117224 */ /* 0x080fe400078e02ff */
[----:B------:R-:W-:Y:S02]  /*0400*/  IMAD.MOV.U32 R21, RZ, RZ, 0x7fffffff ;  /* 0x7fffffffff157424 */ /* 0x000fe400078e00ff */
[----:B0-----:R-:W-:-:S03]  /*0410*/  IMAD.WIDE.U32 R14, R18, R3, UR6 ;  /* 0x00000006120e7e25 */ /* 0x001fc6000f8e0003 */
[----:B------:R-:W-:Y:S01]  /*0420*/  IADD3 R19, P3, PT, R14, 0x20, RZ ;  /* 0x000000200e137810 */ /* 0x000fe20007f7e0ff */
[----:B------:R-:W-:Y:S01]  /*0430*/  IMAD R14, R18, R20, R17 ;  /* 0x00000014120e7224 */ /* 0x000fe200078e0211 */
[----:B------:R-:W-:-:S04]  /*0440*/  IADD3 R17, PT, PT, -R9, RZ, RZ ;  /* 0x000000ff09117210 */ /* 0x000fc80007ffe1ff */
[----:B------:R-:W-:-:S07]  /*0450*/  IADD3.X R18, PT, PT, R15, R14, RZ, P3, !PT ;  /* 0x0000000e0f127210 */ /* 0x000fce0001ffe4ff */
.L_x_26:
[----:B0-----:R-:W-:Y:S01]  /*0460*/  IMAD.MOV.U32 R14, RZ, RZ, R19 ;  /* 0x000000ffff0e7224 */ /* 0x001fe200078e0013 */
[----:B------:R-:W-:Y:S01]  /*0470*/  MOV R15, R18 ;  /* 0x00000012000f7202 */ /* 0x000fe20000000f00 */
[----:B------:R-:W-:-:S03]  /*0480*/  VIADD R17, R17, 0x10 ;  /* 0x0000001011117836 */ /* 0x000fc60000000000 */
[----:B------:R-:W-:Y:S01]  /*0490*/  IADD3 R19, P4, PT, R14, 0x40, RZ ;  /* 0x000000400e137810 */ /* 0x000fe20007f9e0ff */
[----:B------:R0:W-:Y:S01]  /*04a0*/  STG.E desc[UR4][R14.64+-0x20], R21 ;  /* 0xffffe0150e007986 */ /* 0x0001e2000c101904 */
[----:B------:R-:W-:Y:S02]  /*04b0*/  ISETP.NE.AND P3, PT, R17, RZ, PT ;  /* 0x000000ff1100720c */ /* 0x000fe40003f65270 */
[----:B------:R-:W-:Y:S01]  /*04c0*/  IADD3.X R18, PT, PT, RZ, R15, RZ, P4, !PT ;  /* 0x0000000fff127210 */ /* 0x000fe200027fe4ff */
[----:B------:R0:W-:Y:S04]  /*04d0*/  STG.E desc[UR4][R14.64+-0x1c], R21 ;  /* 0xffffe4150e007986 */ /* 0x0001e8000c101904 */
        /* <DEDUP_REMOVED lines=13> */
[----:B------:R0:W-:Y:S01]  /*05b0*/  STG.E desc[UR4][R14.64+0x1c], R21 ;  /* 0x00001c150e007986 */ /* 0x0001e2000c101904 */
[----:B------:R-:W-:Y:S05]  /*05c0*/  @P3 BRA `(.L_x_26) ;  /* 0xfffffffc00a43947 */ /* 0x000fea000383ffff */
[----:B------:R-:W-:-:S07]  /*05d0*/  IMAD.MOV.U32 R17, RZ, RZ, R9 ;  /* 0x000000ffff117224 */ /* 0x000fce00078e0009 */
.L_x_25:
[----:B------:R-:W1:Y:S01]  /*05e0*/  LDCU UR8, c[0x0][0x3b0] ;  /* 0x00007600ff0877ac */ /* 0x000e620008000800 */
[----:B------:R-:W-:Y:S02]  /*05f0*/  LOP3.LUT R22, R22, 0xf, RZ, 0xc0, !PT ;  /* 0x0000000f16167812 */ /* 0x000fe400078ec0ff */
[----:B------:R-:W-:Y:S01]  /*0600*/  SHF.R.S32.HI R19, RZ, 0x1f, R23 ;  /* 0x0000001fff137819 */ /* 0x000fe20000011417 */
[----:B------:R-:W2:Y:S01]  /*0610*/  LDCU.64 UR6, c[0x0][0x3c0] ;  /* 0x00007800ff0677ac */ /* 0x000ea20008000a00 */
[----:B------:R-:W-:Y:S01]  /*0620*/  ISETP.NE.AND P3, PT, R22, RZ, PT ;  /* 0x000000ff1600720c */ /* 0x000fe20003f65270 */
[----:B-1----:R-:W-:Y:S02]  /*0630*/  IMAD R18, R20, UR8, RZ ;  /* 0x0000000814127c24 */ /* 0x002fe4000f8e02ff */
[----:B0-----:R-:W-:-:S04]  /*0640*/  IMAD.WIDE.U32 R14, R3, UR8, RZ ;  /* 0x00000008030e7c25 */ /* 0x001fc8000f8e00ff */
[----:B------:R-:W-:Y:S01]  /*0650*/  IMAD R19, R3, R19, R18 ;  /* 0x0000001303137224 */ /* 0x000fe200078e0212 */
[----:B--2---:R-:W-:-:S04]  /*0660*/  LEA R18, P4, R14, UR6, 0x2 ;  /* 0x000000060e127c11 */ /* 0x004fc8000f8810ff */
[----:B------:R-:W-:-:S04]  /*0670*/  IADD3 R15, PT, PT, R15, R19, RZ ;  /* 0x000000130f0f7210 */ /* 0x000fc80007ffe0ff */
[----:B------:R-:W-:Y:S01]  /*0680*/  LEA.HI.X R19, R14, UR7, R15, 0x2, P4 ;  /* 0x000000070e137c11 */ /* 0x000fe2000a0f140f */
[----:B------:R-:W-:Y:S06]  /*0690*/  @!P3 BRA `(.L_x_27) ;  /* 0x000000000090b947 */ /* 0x000fec0003800000 */
[----:B------:R-:W-:Y:S01]  /*06a0*/  VIADD R14, R22, 0xffffffff ;  /* 0xffffffff160e7836 */ /* 0x000fe20000000000 */
[----:B------:R-:W-:-:S04]  /*06b0*/  ISETP.NE.AND P4, PT, R8, RZ, PT ;  /* 0x000000ff0800720c */ /* 0x000fc80003f85270 */
[----:B------:R-:W-:-:S13]  /*06c0*/  ISETP.GE.U32.AND P3, PT, R14, 0x7, PT ;  /* 0x000000070e00780c */ /* 0x000fda0003f66070 */
[----:B------:R-:W-:Y:S05]  /*06d0*/  @!P3 BRA `(.L_x_28) ;  /* 0x00000000002cb947 */ /* 0x000fea0003800000 */
[----:B------:R-:W-:Y:S01]  /*06e0*/  MOV R21, 0x7fffffff ;  /* 0x7fffffff00157802 */ /* 0x000fe20000000f00 */
[----:B------:R-:W-:-:S04]  /*06f0*/  IMAD.WIDE.U32 R14, R17, 0x4, R18 ;  /* 0x00000004110e7825 */ /* 0x000fc800078e0012 */
[----:B------:R-:W-:Y:S01]  /*0700*/  VIADD R17, R17, 0x8 ;  /* 0x0000000811117836 */ /* 0x000fe20000000000 */
[----:B------:R0:W-:Y:S04]  /*0710*/  STG.E desc[UR4][R14.64], R21 ;  /* 0x000000150e007986 */ /* 0x0001e8000c101904 */
[----:B------:R0:W-:Y:S04]  /*0720*/  STG.E desc[UR4][R14.64+0x4], R21 ;  /* 0x000004150e007986 */ /* 0x0001e8000c101904 */
[----:B------:R0:W-:Y:S04]  /*0730*/  STG.E desc[UR4][R14.64+0x8], R21 ;  /* 0x000008150e007986 */ /* 0x0001e8000c101904 */
[----:B------:R0:W-:Y:S04]  /*0740*/  STG.E desc[UR4][R14.64+0xc], R21 ;  /* 0x00000c150e007986 */ /* 0x0001e8000c101904 */
[----:B------:R0:W-:Y:S04]  /*0750*/  STG.E desc[UR4][R14.64+0x10], R21 ;  /* 0x000010150e007986 */ /* 0x0001e8000c101904 */
[----:B------:R0:W-:Y:S04]  /*0760*/  STG.E desc[UR4][R14.64+0x14], R21 ;  /* 0x000014150e007986 */ /* 0x0001e8000c101904 */
[----:B------:R0:W-:Y:S04]  /*0770*/  STG.E desc[UR4][R14.64+0x18], R21 ;  /* 0x000018150e007986 */ /* 0x0001e8000c101904 */
[----:B------:R0:W-:Y:S02]  /*0780*/  STG.E desc[UR4][R14.64+0x1c], R21 ;  /* 0x00001c150e007986 */ /* 0x0001e4000c101904 */
.L_x_28:
[----:B------:R-:W-:Y:S05]  /*0790*/  @!P4 BRA `(.L_x_27) ;  /* 0x000000000050c947 */ /* 0x000fea0003800000 */
[----:B0-----:R-:W-:Y:S02]  /*07a0*/  IADD3 R14, PT, PT, R8, -0x1, RZ ;  /* 0xffffffff080e7810 */ /* 0x001fe40007ffe0ff */
[----:B------:R-:W-:Y:S02]  /*07b0*/  ISETP.NE.AND P4, PT, R10, RZ, PT ;  /* 0x000000ff0a00720c */ /* 0x000fe40003f85270 */
[----:B------:R-:W-:-:S13]  /*07c0*/  ISETP.GE.U32.AND P3, PT, R14, 0x3, PT ;  /* 0x000000030e00780c */ /* 0x000fda0003f66070 */
[----:B------:R-:W-:Y:S05]  /*07d0*/  @!P3 BRA `(.L_x_29) ;  /* 0x00000000001cb947 */ /* 0x000fea0003800000 */
[----:B------:R-:W-:Y:S02]  /*07e0*/  IMAD.MOV.U32 R21, RZ, RZ, 0x7fffffff ;  /* 0x7fffffffff157424 */ /* 0x000fe400078e00ff */
[C---:B------:R-:W-:Y:S01]  /*07f0*/  IMAD.WIDE.U32 R14, R17.reuse, 0x4, R18 ;  /* 0x00000004110e7825 */ /* 0x040fe200078e0012 */
[----:B------:R-:W-:-:S04]  /*0800*/  IADD3 R17, PT, PT, R17, 0x4, RZ ;  /* 0x0000000411117810 */ /* 0x000fc80007ffe0ff */
[----:B------:R0:W-:Y:S04]  /*0810*/  STG.E desc[UR4][R14.64], R21 ;  /* 0x000000150e007986 */ /* 0x0001e8000c101904 */
[----:B------:R0:W-:Y:S04]  /*0820*/  STG.E desc[UR4][R14.64+0x4], R21 ;  /* 0x000004150e007986 */ /* 0x0001e8000c101904 */
[----:B------:R0:W-:Y:S04]  /*0830*/  STG.E desc[UR4][R14.64+0x8], R21 ;  /* 0x000008150e007986 */ /* 0x0001e8000c101904 */
[----:B------:R0:W-:Y:S02]  /*0840*/  STG.E desc[UR4][R14.64+0xc], R21 ;  /* 0x00000c150e007986 */ /* 0x0001e4000c101904 */
.L_x_29:
[----:B------:R-:W-:Y:S05]  /*0850*/  @!P4 BRA `(.L_x_27) ;  /* 0x000000000020c947 */ /* 0x000fea0003800000 */
[----:B0-----:R-:W-:Y:S01]  /*0860*/  IMAD.WIDE.U32 R14, R17, 0x4, R18 ;  /* 0x00000004110e7825 */ /* 0x001fe200078e0012 */
[----:B------:R-:W-:-:S03]  /*0870*/  ISETP.NE.AND P3, PT, R10, 0x1, PT ;  /* 0x000000010a00780c */ /* 0x000fc60003f65270 */
[----:B------:R-:W-:-:S05]  /*0880*/  IMAD.MOV.U32 R17, RZ, RZ, 0x7fffffff ;  /* 0x7fffffffff117424 */ /* 0x000fca00078e00ff */
[----:B------:R1:W-:Y:S05]  /*0890*/  STG.E desc[UR4][R14.64], R17 ;  /* 0x000000110e007986 */ /* 0x0003ea000c101904 */
[----:B------:R-:W-:Y:S05]  /*08a0*/  @!P3 BRA `(.L_x_27) ;  /* 0x00000000000cb947 */ /* 0x000fea0003800000 */
[----:B------:R-:W-:Y:S01]  /*08b0*/  ISETP.NE.AND P3, PT, R10, 0x2, PT ;  /* 0x000000020a00780c */ /* 0x000fe20003f65270 */
[----:B------:R2:W-:-:S12]  /*08c0*/  STG.E desc[UR4][R14.64+0x4], R17 ;  /* 0x000004110e007986 */ /* 0x0005d8000c101904 */
[----:B------:R2:W-:Y:S02]  /*08d0*/  @P3 STG.E desc[UR4][R14.64+0x8], R17 ;  /* 0x000008110e003986 */ /* 0x0005e4000c101904 */
.L_x_27:
[----:B------:R-:W-:Y:S01]  /*08e0*/  LOP3.LUT P4, RZ, R7, 0x7, RZ, 0xc0, !PT ;  /* 0x0000000707ff7812 */ /* 0x000fe2000788c0ff */
[----:B------:R-:W-:Y:S01]  /*08f0*/  IMAD.MOV.U32 R28, RZ, RZ, R2 ;  /* 0x000000ffff1c7224 */ /* 0x000fe200078e0002 */
[----:B------:R-:W-:Y:S02]  /*0900*/  IADD3 R27, PT, PT, R16, 0x2, RZ ;  /* 0x00000002101b7810 */ /* 0x000fe40007ffe0ff */
[----:B------:R-:W-:Y:S01]  /*0910*/  MOV R29, R4 ;  /* 0x00000004001d7202 */ /* 0x000fe20000000f00 */
[----:B------:R-:W-:Y:S08]  /*0920*/  @!P0 BRA `(.L_x_30) ;  /* 0x0000000400108947 */ /* 0x000ff00003800000 */
[----:B------:R-:W-:Y:S01]  /*0930*/  IMAD.MOV.U32 R20, RZ, RZ, RZ ;  /* 0x000000ffff147224 */ /* 0x000fe200078e00ff */
[----:B------:R-:W-:Y:S01]  /*0940*/  MOV R28, R2 ;  /* 0x00000002001c7202 */ /* 0x000fe20000000f00 */
[----:B------:R-:W-:-:S07]  /*0950*/  IMAD.MOV.U32 R29, RZ, RZ, R4 ;  /* 0x000000ffff1d7224 */ /* 0x000fce00078e0004 */
.L_x_31:
[----:B012---:R-:W1:Y:S08]  /*0960*/  LDC.64 R16, c[0x0][0x3a8] ;  /* 0x0000ea00ff107b82 */ /* 0x007e700000000a00 */
[----:B0-----:R-:W0:Y:S01]  /*0970*/  LDC.64 R14, c[0x0][0x380] ;  /* 0x0000e000ff0e7b82 */ /* 0x001e220000000a00 */
[----:B-1----:R-:W-:-:S05]  /*0980*/  IMAD.WIDE.U32 R16, R27, 0x4, R16 ;  /* 0x000000041b107825 */ /* 0x002fca00078e0010 */
[----:B------:R-:W2:Y:S04]  /*0990*/  LDG.E.CONSTANT R21, desc[UR4][R16.64] ;  /* 0x0000000410157981 */ /* 0x000ea8000c1e9900 */
[----:B------:R-:W3:Y:S04]  /*09a0*/  LDG.E.CONSTANT R35, desc[UR4][R16.64+0x4] ;  /* 0x0000040410237981 */ /* 0x000ee8000c1e9900 */
[----:B------:R-:W4:Y:S01]  /*09b0*/  LDG.E.CONSTANT R31, desc[UR4][R16.64+0x8] ;  /* 0x00000804101f7981 */ /* 0x000f22000c1e9900 */
[----:B0-----:R-:W-:-:S03]  /*09c0*/  IMAD.WIDE.U32 R14, R27, 0x4, R14 ;  /* 0x000000041b0e7825 */ /* 0x001fc600078e000e */
[----:B------:R-:W4:Y:S04]  /*09d0*/  LDG.E.CONSTANT R23, desc[UR4][R16.64+0xc] ;  /* 0x00000c0410177981 */ /* 0x000f28000c1e9900 */
[----:B------:R-:W4:Y:S04]  /*09e0*/  LDG.E.CONSTANT R22, desc[UR4][R14.64] ;  /* 0x000000040e167981 */ /* 0x000f28000c1e9900 */
[----:B------:R-:W4:Y:S04]  /*09f0*/  LDG.E.CONSTANT R25, desc[UR4][R16.64+0x10] ;  /* 0x0000100410197981 */ /* 0x000f28000c1e9900 */
[----:B------:R-:W4:Y:S01]  /*0a00*/  LDG.E.CONSTANT R30, desc[UR4][R14.64+0x4] ;  /* 0x000004040e1e7981 */ /* 0x000f22000c1e9900 */
[----:B--2--5:R-:W-:-:S03]  /*0a10*/  FMUL R24, R12, R21 ;  /* 0x000000150c187220 */ /* 0x024fc60000400000 */
[----:B------:R-:W2:Y:S01]  /*0a20*/  LDG.E.CONSTANT R21, desc[UR4][R16.64+0x14] ;  /* 0x0000140410157981 */ /* 0x000ea2000c1e9900 */
[----:B------:R-:W-:Y:S01]  /*0a30*/  FFMA R33, R13, R28, R24 ;  /* 0x0000001c0d217223 */ /* 0x000fe20000000018 */
[----:B---3--:R-:W-:-:S03]  /*0a40*/  FMUL R32, R12, R35 ;  /* 0x000000230c207220 */ /* 0x008fc60000400000 */
[C---:B------:R-:W-:Y:S02]  /*0a50*/  FFMA R24, R26.reuse, R29, R33 ;  /* 0x0000001d1a187223 */ /* 0x040fe40000000021 */
[----:B------:R-:W3:Y:S02]  /*0a60*/  LDG.E.CONSTANT R29, desc[UR4][R16.64+0x18] ;  /* 0x00001804101d7981 */ /* 0x000ee4000c1e9900 */
[C---:B------:R-:W-:Y:S02]  /*0a70*/  FFMA R35, R13.reuse, R24, R32 ;  /* 0x000000180d237223 */ /* 0x040fe40000000020 */
[----:B------:R-:W3:Y:S02]  /*0a80*/  LDG.E.CONSTANT R32, desc[UR4][R14.64+0x8] ;  /* 0x000008040e207981 */ /* 0x000ee4000c1e9900 */
[----:B------:R-:W-:Y:S01]  /*0a90*/  FFMA R35, R26, R28, R35 ;  /* 0x0000001c1a237223 */ /* 0x000fe20000000023 */
[----:B----4-:R-:W-:Y:S01]  /*0aa0*/  FMUL R28, R12, R31 ;  /* 0x0000001f0c1c7220 */ /* 0x010fe20000400000 */
[----:B------:R-:W4:Y:S03]  /*0ab0*/  LDG.E.CONSTANT R33, desc[UR4][R16.64+0x1c] ;  /* 0x00001c0410217981 */ /* 0x000f26000c1e9900 */
[----:B------:R-:W-:-:S02]  /*0ac0*/  FFMA R37, R13, R35, R28 ;  /* 0x000000230d257223 */ /* 0x000fc4000000001c */
[----:B------:R-:W4:Y:S01]  /*0ad0*/  LDG.E.CONSTANT R28, desc[UR4][R14.64+0xc] ;  /* 0x00000c040e1c7981 */ /* 0x000f22000c1e9900 */
[----:B------:R-:W-:Y:S01]  /*0ae0*/  FADD R31, -R24, R22 ;  /* 0x00000016181f7221 */ /* 0x000fe20000000100 */
[----:B------:R-:W-:Y:S02]  /*0af0*/  FFMA R37, R26, R24, R37 ;  /* 0x000000181a257223 */ /* 0x000fe40000000025 */
[----:B------:R-:W4:Y:S04]  /*0b00*/  LDG.E.CONSTANT R22, desc[UR4][R14.64+0x10] ;  /* 0x000010040e167981 */ /* 0x000f28000c1e9900 */
[----:B------:R-:W4:Y:S04]  /*0b10*/  LDG.E.CONSTANT R24, desc[UR4][R14.64+0x14] ;  /* 0x000014040e187981 */ /* 0x000f28000c1e9900 */
[----:B------:R-:W4:Y:S04]  /*0b20*/  LDG.E.CONSTANT R16, desc[UR4][R14.64+0x18] ;  /* 0x000018040e107981 */ /* 0x000f28000c1e9900 */
[----:B------:R0:W4:Y:S01]  /*0b30*/  LDG.E.CONSTANT R17, desc[UR4][R14.64+0x1c] ;  /* 0x00001c040e117981 */ /* 0x000122000c1e9900 */
[----:B------:R-:W-:-:S04]  /*0b40*/  FMUL R34, R12, R23 ;  /* 0x000000170c227220 */ /* 0x000fc80000400000 */
[----:B------:R-:W-:Y:S01]  /*0b50*/  FFMA R23, R13, R37, R34 ;  /* 0x000000250d177223 */ /* 0x000fe20000000022 */
[----:B------:R-:W-:-:S03]  /*0b60*/  FMUL R34, R12, R25 ;  /* 0x000000190c227220 */ /* 0x000fc60000400000 */
[----:B------:R-:W-:-:S04]  /*0b70*/  FFMA R23, R26, R35, R23 ;  /* 0x000000231a177223 */ /* 0x000fc80000000017 */
[----:B------:R-:W-:Y:S01]  /*0b80*/  FFMA R34, R13, R23, R34 ;  /* 0x000000170d227223 */ /* 0x000fe20000000022 */
[----:B------:R-:W-:Y:S01]  /*0b90*/  FADD R35, -R35, R30 ;  /* 0x0000001e23237221 */ /* 0x000fe20000000100 */
[----:B0-----:R-:W-:Y:S01]  /*0ba0*/  IMAD.WIDE.U32 R14, R27, 0x4, R18 ;  /* 0x000000041b0e7825 */ /* 0x001fe200078e0012 */
[----:B------:R-:W-:-:S04]  /*0bb0*/  IADD3 R20, PT, PT, R20, 0x8, RZ ;  /* 0x0000000814147810 */ /* 0x000fc80007ffe0ff */
[----:B------:R0:W-:Y:S04]  /*0bc0*/  STG.E desc[UR4][R14.64], R31 ;  /* 0x0000001f0e007986 */ /* 0x0001e8000c101904 */
[----:B------:R0:W-:Y:S01]  /*0bd0*/  STG.E desc[UR4][R14.64+0x4], R35 ;  /* 0x000004230e007986 */ /* 0x0001e2000c101904 */
[----:B------:R-:W-:Y:S01]  /*0be0*/  ISETP.NE.AND P3, PT, R20, R11, PT ;  /* 0x0000000b1400720c */ /* 0x000fe20003f65270 */
[----:B------:R-:W-:Y:S02]  /*0bf0*/  VIADD R27, R27, 0x8 ;  /* 0x000000081b1b7836 */ /* 0x000fe40000000000 */
[----:B--2---:R-:W-:Y:S01]  /*0c00*/  FMUL R36, R12, R21 ;  /* 0x000000150c247220 */ /* 0x004fe20000400000 */
[----:B------:R-:W-:-:S04]  /*0c10*/  FFMA R21, R26, R37, R34 ;  /* 0x000000251a157223 */ /* 0x000fc80000000022 */
[----:B------:R-:W-:Y:S01]  /*0c20*/  FFMA R25, R13, R21, R36 ;  /* 0x000000150d197223 */ /* 0x000fe20000000024 */
[----:B---3--:R-:W-:-:S03]  /*0c30*/  FMUL R30, R12, R29 ;  /* 0x0000001d0c1e7220 */ /* 0x008fc60000400000 */
[----:B------:R-:W-:-:S04]  /*0c40*/  FFMA R25, R26, R23, R25 ;  /* 0x000000171a197223 */ /* 0x000fc80000000019 */
[----:B------:R-:W-:Y:S01]  /*0c50*/  FFMA R29, R13, R25, R30 ;  /* 0x000000190d1d7223 */ /* 0x000fe2000000001e */
[----:B------:R-:W-:Y:S01]  /*0c60*/  FADD R37, -R37, R32 ;  /* 0x0000002025257221 */ /* 0x000fe20000000100 */
[----:B----4-:R-:W-:Y:S02]  /*0c70*/  FMUL R32, R12, R33 ;  /* 0x000000210c207220 */ /* 0x010fe40000400000 */
[----:B------:R-:W-:-:S04]  /*0c80*/  FFMA R29, R26, R21, R29 ;  /* 0x000000151a1d7223 */ /* 0x000fc8000000001d */
[----:B------:R-:W-:Y:S01]  /*0c90*/  FFMA R33, R13, R29, R32 ;  /* 0x0000001d0d217223 */ /* 0x000fe20000000020 */
[----:B------:R-:W-:-:S03]  /*0ca0*/  FADD R23, -R23, R28 ;  /* 0x0000001c17177221 */ /* 0x000fc60000000100 */
[----:B------:R-:W-:Y:S01]  /*0cb0*/  FFMA R28, R26, R25, R33 ;  /* 0x000000191a1c7223 */ /* 0x000fe20000000021 */
[----:B------:R-:W-:Y:S01]  /*0cc0*/  FADD R21, -R21, R22 ;  /* 0x0000001615157221 */ /* 0x000fe20000000100 */
[----:B------:R-:W-:Y:S01]  /*0cd0*/  FADD R25, -R25, R24 ;  /* 0x0000001819197221 */ /* 0x000fe20000000100 */
[----:B------:R-:W-:Y:S01]  /*0ce0*/  FADD R33, -R29, R16 ;  /* 0x000000101d217221 */ /* 0x000fe20000000100 */
[----:B------:R-:W-:Y:S01]  /*0cf0*/  FADD R17, -R28, R17 ;  /* 0x000000111c117221 */ /* 0x000fe20000000100 */
[----:B------:R0:W-:Y:S04]  /*0d00*/  STG.E desc[UR4][R14.64+0x8], R37 ;  /* 0x000008250e007986 */ /* 0x0001e8000c101904 */
[----:B------:R0:W-:Y:S04]  /*0d10*/  STG.E desc[UR4][R14.64+0xc], R23 ;  /* 0x00000c170e007986 */ /* 0x0001e8000c101904 */
[----:B------:R0:W-:Y:S04]  /*0d20*/  STG.E desc[UR4][R14.64+0x10], R21 ;  /* 0x000010150e007986 */ /* 0x0001e8000c101904 */
[----:B------:R0:W-:Y:S04]  /*0d30*/  STG.E desc[UR4][R14.64+0x14], R25 ;  /* 0x000014190e007986 */ /* 0x0001e8000c101904 */
[----:B------:R0:W-:Y:S04]  /*0d40*/  STG.E desc[UR4][R14.64+0x18], R33 ;  /* 0x000018210e007986 */ /* 0x0001e8000c101904 */
[----:B------:R0:W-:Y:S01]  /*0d50*/  STG.E desc[UR4][R14.64+0x1c], R17 ;  /* 0x00001c110e007986 */ /* 0x0001e2000c101904 */
[----:B------:R-:W-:Y:S05]  /*0d60*/  @P3 BRA `(.L_x_31) ;  /* 0xfffffff800fc3947 */ /* 0x000fea000383ffff */
.L_x_30:
[----:B------:R-:W-:Y:S05]  /*0d70*/  @!P4 BRA `(.L_x_32) ;  /* 0x000000040018c947 */ /* 0x000fea0003800000 */
[----:B------:R-:W-:Y:S01]  /*0d80*/  LOP3.LUT P3, RZ, R5, 0x3, RZ, 0xc0, !PT ;  /* 0x0000000305ff7812 */ /* 0x000fe2000786c0ff */
[----:B------:R-:W-:-:S12]  /*0d90*/  @!P2 BRA `(.L_x_33) ;  /* 0x000000000088a947 */ /* 0x000fd80003800000 */
[----:B012---:R-:W0:Y:S08]  /*0da0*/  LDC.64 R16, c[0x0][0x3a8] ;  /* 0x0000ea00ff107b82 */ /* 0x007e300000000a00 */
[----:B------:R-:W1:Y:S01]  /*0db0*/  LDC.64 R14, c[0x0][0x380] ;  /* 0x0000e000ff0e7b82 */ /* 0x000e620000000a00 */
[----:B0-----:R-:W-:-:S05]  /*0dc0*/  IMAD.WIDE.U32 R16, R27, 0x4, R16 ;  /* 0x000000041b107825 */ /* 0x001fca00078e0010 */
[----:B------:R-:W2:Y:S04]  /*0dd0*/  LDG.E.CONSTANT R31, desc[UR4][R16.64] ;  /* 0x00000004101f7981 */ /* 0x000ea8000c1e9900 */
[----:B------:R-:W3:Y:S04]  /*0de0*/  LDG.E.CONSTANT R33, desc[UR4][R16.64+0x4] ;  /* 0x0000040410217981 */ /* 0x000ee8000c1e9900 */
[----:B------:R-:W4:Y:S04]  /*0df0*/  LDG.E.CONSTANT R21, desc[UR4][R16.64+0x8] ;  /* 0x0000080410157981 */ /* 0x000f28000c1e9900 */
[----:B------:R-:W4:Y:S01]  /*0e00*/  LDG.E.CONSTANT R23, desc[UR4][R16.64+0xc] ;  /* 0x00000c0410177981 */ /* 0x000f22000c1e9900 */
[----:B-1----:R-:W-:-:S05]  /*0e10*/  IMAD.WIDE.U32 R14, R27, 0x4, R14 ;  /* 0x000000041b0e7825 */ /* 0x002fca00078e000e */
[----:B------:R-:W4:Y:S04]  /*0e20*/  LDG.E.CONSTANT R24, desc[UR4][R14.64] ;  /* 0x000000040e187981 */ /* 0x000f28000c1e9900 */
[----:B------:R-:W4:Y:S04]  /*0e30*/  LDG.E.CONSTANT R20, desc[UR4][R14.64+0x4] ;  /* 0x000004040e147981 */ /* 0x000f28000c1e9900 */
[----:B------:R-:W4:Y:S04]  /*0e40*/  LDG.E.CONSTANT R22, desc[UR4][R14.64+0x8] ;  /* 0x000008040e167981 */ /* 0x000f28000c1e9900 */
[----:B------:R0:W4:Y:S02]  /*0e50*/  LDG.E.CONSTANT R25, desc[UR4][R14.64+0xc] ;  /* 0x00000c040e197981 */ /* 0x000124000c1e9900 */
[C---:B0-----:R-:W-:Y:S01]  /*0e60*/  IMAD.WIDE.U32 R14, R27.reuse, 0x4, R18 ;  /* 0x000000041b0e7825 */ /* 0x041fe200078e0012 */
[----:B------:R-:W-:-:S03]  /*0e70*/  IADD3 R27, PT, PT, R27, 0x4, RZ ;  /* 0x000000041b1b7810 */ /* 0x000fc60007ffe0ff */
[----:B--2--5:R-:W-:-:S04]  /*0e80*/  FMUL R30, R12, R31 ;  /* 0x0000001f0c1e7220 */ /* 0x024fc80000400000 */
[----:B------:R-:W-:Y:S01]  /*0e90*/  FFMA R31, R13, R28, R30 ;  /* 0x0000001c0d1f7223 */ /* 0x000fe2000000001e */
[----:B---3--:R-:W-:-:S03]  /*0ea0*/  FMUL R30, R12, R33 ;  /* 0x000000210c1e7220 */ /* 0x008fc60000400000 */
[----:B------:R-:W-:Y:S01]  /*0eb0*/  FFMA R31, R26, R29, R31 ;  /* 0x0000001d1a1f7223 */ /* 0x000fe2000000001f */
[----:B----4-:R-:W-:-:S03]  /*0ec0*/  FMUL R16, R12, R21 ;  /* 0x000000150c107220 */ /* 0x010fc60000400000 */
[----:B------:R-:W-:-:S04]  /*0ed0*/  FFMA R29, R13, R31, R30 ;  /* 0x0000001f0d1d7223 */ /* 0x000fc8000000001e */
[----:B------:R-:W-:-:S04]  /*0ee0*/  FFMA R17, R26, R28, R29 ;  /* 0x0000001c1a117223 */ /* 0x000fc8000000001d */
[----:B------:R-:W-:Y:S01]  /*0ef0*/  FFMA R29, R13, R17, R16 ;  /* 0x000000110d1d7223 */ /* 0x000fe20000000010 */
[----:B------:R-:W-:-:S03]  /*0f00*/  FMUL R16, R12, R23 ;  /* 0x000000170c107220 */ /* 0x000fc60000400000 */
[----:B------:R-:W-:Y:S01]  /*0f10*/  FFMA R29, R26, R31, R29 ;  /* 0x0000001f1a1d7223 */ /* 0x000fe2000000001d */
[----:B------:R-:W-:-:S03]  /*0f20*/  FADD R31, -R31, R24 ;  /* 0x000000181f1f7221 */ /* 0x000fc60000000100 */
[----:B------:R-:W-:Y:S01]  /*0f30*/  FFMA R16, R13, R29, R16 ;  /* 0x0000001d0d107223 */ /* 0x000fe20000000010 */
[----:B------:R-:W-:Y:S01]  /*0f40*/  FADD R21, -R29, R22 ;  /* 0x000000161d157221 */ /* 0x000fe20000000100 */
[----:B------:R3:W-:Y:S02]  /*0f50*/  STG.E desc[UR4][R14.64], R31 ;  /* 0x0000001f0e007986 */ /* 0x0007e4000c101904 */
[----:B------:R-:W-:Y:S01]  /*0f60*/  FFMA R28, R26, R17, R16 ;  /* 0x000000111a1c7223 */ /* 0x000fe20000000010 */
[----:B------:R-:W-:Y:S01]  /*0f70*/  FADD R17, -R17, R20 ;  /* 0x0000001411117221 */ /* 0x000fe20000000100 */
[----:B------:R3:W-:Y:S02]  /*0f80*/  STG.E desc[UR4][R14.64+0x8], R21 ;  /* 0x000008150e007986 */ /* 0x0007e4000c101904 */
[----:B------:R-:W-:Y:S02]  /*0f90*/  FADD R25, -R28, R25 ;  /* 0x000000191c197221 */ /* 0x000fe40000000100 */
[----:B------:R3:W-:Y:S04]  /*0fa0*/  STG.E desc[UR4][R14.64+0x4], R17 ;  /* 0x000004110e007986 */ /* 0x0007e8000c101904 */
[----:B------:R3:W-:Y:S02]  /*0fb0*/  STG.E desc[UR4][R14.64+0xc], R25 ;  /* 0x00000c190e007986 */ /* 0x0007e4000c101904 */
.L_x_33:
[----:B------:R-:W-:Y:S05]  /*0fc0*/  @!P3 BRA `(.L_x_32) ;  /* 0x000000000084b947 */ /* 0x000fea0003800000 */
[----:B0-----:R-:W0:Y:S01]  /*0fd0*/  @P1 LDC.64 R22, c[0x0][0x3a8] ;  /* 0x0000ea00ff161b82 */ /* 0x001e220000000a00 */
[----:B------:R-:W-:-:S07]  /*0fe0*/  LOP3.LUT P3, RZ, R6, 0x1, RZ, 0xc0, !PT ;  /* 0x0000000106ff7812 */ /* 0x000fce000786c0ff */
[----:B---3--:R-:W3:Y:S08]  /*0ff0*/  @P1 LDC.64 R24, c[0x0][0x380] ;  /* 0x0000e000ff181b82 */ /* 0x008ef00000000a00 */
[----:B-12---:R-:W1:Y:S01]  /*1000*/  @P3 LDC.64 R14, c[0x0][0x3a8] ;  /* 0x0000ea00ff0e3b82 */ /* 0x006e620000000a00 */
[----:B0-----:R-:W-:-:S07]  /*1010*/  @P1 IMAD.WIDE.U32 R22, R27, 0x4, R22 ;  /* 0x000000041b161825 */ /* 0x001fce00078e0016 */
[----:B------:R-:W0:Y:S01]  /*1020*/  @P3 LDC.64 R20, c[0x0][0x380] ;  /* 0x0000e000ff143b82 */ /* 0x000e220000000a00 */
[----:B------:R-:W2:Y:S01]  /*1030*/  @P1 LDG.E.CONSTANT R31, desc[UR4][R22.64] ;  /* 0x00000004161f1981 */ /* 0x000ea2000c1e9900 */
[----:B------:R-:W-:-:S03]  /*1040*/  @P1 IMAD.WIDE.U32 R16, R27, 0x4, R18 ;  /* 0x000000041b101825 */ /* 0x000fc600078e0012 */
[----:B------:R-:W4:Y:S01]  /*1050*/  @P1 LDG.E.CONSTANT R33, desc[UR4][R22.64+0x4] ;  /* 0x0000040416211981 */ /* 0x000f22000c1e9900 */
[----:B---3--:R-:W-:-:S04]  /*1060*/  @P1 IMAD.WIDE.U32 R24, R27, 0x4, R24 ;  /* 0x000000041b181825 */ /* 0x008fc800078e0018 */
[----:B------:R-:W-:Y:S01]  /*1070*/  @P1 VIADD R27, R27, 0x2 ;  /* 0x000000021b1b1836 */ /* 0x000fe20000000000 */
[----:B------:R-:W3:Y:S03]  /*1080*/  @P1 LDG.E.CONSTANT R30, desc[UR4][R24.64] ;  /* 0x00000004181e1981 */ /* 0x000ee6000c1e9900 */
[C---:B-1----:R-:W-:Y:S01]  /*1090*/  @P3 IMAD.WIDE.U32 R14, R27.reuse, 0x4, R14 ;  /* 0x000000041b0e3825 */ /* 0x042fe200078e000e */
[----:B------:R-:W3:Y:S05]  /*10a0*/  @P1 LDG.E.CONSTANT R35, desc[UR4][R24.64+0x4] ;  /* 0x0000040418231981 */ /* 0x000eea000c1e9900 */
[----:B------:R-:W3:Y:S01]  /*10b0*/  @P3 LDG.E.CONSTANT R15, desc[UR4][R14.64] ;  /* 0x000000040e0f3981 */ /* 0x000ee2000c1e9900 */
[----:B0-----:R-:W-:-:S06]  /*10c0*/  @P3 IMAD.WIDE.U32 R20, R27, 0x4, R20 ;  /* 0x000000041b143825 */ /* 0x001fcc00078e0014 */
[----:B------:R-:W3:Y:S01]  /*10d0*/  @P3 LDG.E.CONSTANT R20, desc[UR4][R20.64] ;  /* 0x0000000414143981 */ /* 0x000ee2000c1e9900 */
[----:B------:R-:W-:-:S04]  /*10e0*/  @P3 IMAD.WIDE.U32 R18, R27, 0x4, R18 ;  /* 0x000000041b123825 */ /* 0x000fc800078e0012 */
[----:B--2--5:R-:W-:-:S04]  /*10f0*/  @P1 FMUL R32, R12, R31 ;  /* 0x0000001f0c201220 */ /* 0x024fc80000400000 */
[----:B------:R-:W-:Y:S01]  /*1100*/  @P1 FFMA R31, R13, R28, R32 ;  /* 0x0000001c0d1f1223 */ /* 0x000fe20000000020 */
[----:B----4-:R-:W-:-:S03]  /*1110*/  @P1 FMUL R32, R12, R33 ;  /* 0x000000210c201220 */ /* 0x010fc60000400000 */
[----:B------:R-:W-:-:S04]  /*1120*/  @P1 FFMA R29, R26, R29, R31 ;  /* 0x0000001d1a1d1223 */ /* 0x000fc8000000001f */
[----:B------:R-:W-:-:S04]  /*1130*/  @P1 FFMA R23, R13, R29, R32 ;  /* 0x0000001d0d171223 */ /* 0x000fc80000000020 */
[----:B------:R-:W-:Y:S01]  /*1140*/  @P1 FFMA R28, R26, R28, R23 ;  /* 0x0000001c1a1c1223 */ /* 0x000fe20000000017 */
[----:B---3--:R-:W-:-:S04]  /*1150*/  @P3 FMUL R15, R12, R15 ;  /* 0x0000000f0c0f3220 */ /* 0x008fc80000400000 */
[----:B------:R-:W-:Y:S01]  /*1160*/  @P3 FFMA R12, R13, R28, R15 ;  /* 0x0000001c0d0c3223 */ /* 0x000fe2000000000f */
[----:B------:R-:W-:-:S03]  /*1170*/  @P1 FADD R15, -R29, R30 ;  /* 0x0000001e1d0f1221 */ /* 0x000fc60000000100 */
[----:B------:R-:W-:Y:S01]  /*1180*/  @P3 FFMA R13, R26, R29, R12 ;  /* 0x0000001d1a0d3223 */ /* 0x000fe2000000000c */
[----:B------:R-:W-:-:S03]  /*1190*/  @P1 FADD R35, -R28, R35 ;  /* 0x000000231c231221 */ /* 0x000fc60000000100 */
[----:B------:R-:W-:Y:S01]  /*11a0*/  @P3 FADD R13, -R13, R20 ;  /* 0x000000140d0d3221 */ /* 0x000fe20000000100 */
[----:B------:R4:W-:Y:S04]  /*11b0*/  @P1 STG.E desc[UR4][R16.64], R15 ;  /* 0x0000000f10001986 */ /* 0x0009e8000c101904 */
[----:B------:R4:W-:Y:S04]  /*11c0*/  @P1 STG.E desc[UR4][R16.64+0x4], R35 ;  /* 0x0000042310001986 */ /* 0x0009e8000c101904 */
[----:B------:R4:W-:Y:S02]  /*11d0*/  @P3 STG.E desc[UR4][R18.64], R13 ;  /* 0x0000000d12003986 */ /* 0x0009e4000c101904 */
.L_x_32:
[----:B------:R-:W1:Y:S01]  /*11e0*/  LDCU UR6, c[0x0][0x3b4] ;  /* 0x00007680ff0677ac */ /* 0x000e620008000800 */
[----:B------:R-:W-:-:S04]  /*11f0*/  IADD3 R3, PT, PT, R0, R3, RZ ;  /* 0x0000000300037210 */ /* 0x000fc80007ffe0ff */
[----:B-1----:R-:W-:-:S13]  /*1200*/  ISETP.GE.AND P3, PT, R3, UR6, PT ;  /* 0x0000000603007c0c */ /* 0x002fda000bf66270 */
[----:B------:R-:W-:Y:S05]  /*1210*/  @!P3 BRA `(.L_x_34) ;  /* 0xfffffff00028b947 */ /* 0x000fea000383ffff */
[----:B------:R-:W-:Y:S05]  /*1220*/  EXIT ;  /* 0x000000000000794d */ /* 0x000fea0003800000 */
.L_x_24:
[----:B------:R-:W-:-:S04]  /*1230*/  VIMNMX.U32 R14, PT, PT, R10, 0x1, !PT ;  /* 0x000000010a0e7848 */ /* 0x000fc80007fe0000 */
[C---:B------:R-:W-:Y:S02]  /*1240*/  LOP3.LUT R15, R14.reuse, 0x7, RZ, 0xc0, !PT ;  /* 0x000000070e0f7812 */ /* 0x040fe400078ec0ff */
[----:B------:R-:W-:-:S03]  /*1250*/  LOP3.LUT R16, R14, 0x3, RZ, 0xc0, !PT ;  /* 0x000000030e107812 */ /* 0x000fc600078ec0ff */
[----:B------:R-:W-:-:S05]  /*1260*/  VIADD R2, R15, 0xffffffff ;  /* 0xffffffff0f027836 */ /* 0x000fca0000000000 */
[----:B------:R-:W-:Y:S02]  /*1270*/  ISETP.GE.U32.AND P0, PT, R2, 0x3, PT ;  /* 0x000000030200780c */ /* 0x000fe40003f06070 */
[----:B------:R-:W-:-:S11]  /*1280*/  LOP3.LUT R2, R14, 0x7ffffff8, RZ, 0xc0, !PT ;  /* 0x7ffffff80e027812 */ /* 0x000fd600078ec0ff */
.L_x_40:
[----:B------:R-:W-:Y:S01]  /*1290*/  ISETP.GE.U32.AND P1, PT, R10, 0x8, PT ;  /* 0x000000080a00780c */ /* 0x000fe20003f26070 */
[----:B--2---:R-:W-:-:S12]  /*12a0*/  HFMA2 R6, -RZ, RZ, 0, 0 ;  /* 0x00000000ff067431 */ /* 0x004fd800000001ff */
[----:B01----:R-:W-:Y:S05]  /*12b0*/  @!P1 BRA `(.L_x_35) ;  /* 0x0000000000549947 */ /* 0x003fea0003800000 */
[----:B------:R-:W0:Y:S01]  /*12c0*/  LDC R8, c[0x0][0x3b0] ;  /* 0x0000ec00ff087b82 */ /* 0x000e220000000800 */
[----:B------:R-:W-:Y:S01]  /*12d0*/  IMAD.MOV.U32 R9, RZ, RZ, RZ ;  /* 0x000000ffff097224 */ /* 0x000fe200078e00ff */
[----:B------:R-:W-:-:S06]  /*12e0*/  MOV R11, 0x7fffffff ;  /* 0x7fffffff000b7802 */ /* 0x000fcc0000000f00 */
[----:B------:R-:W1:Y:S02]  /*12f0*/  LDC.64 R12, c[0x0][0x3c0] ;  /* 0x0000f000ff0c7b82 */ /* 0x000e640000000a00 */
.L_x_36:
[----:B------:R-:W-:Y:S01]  /*1300*/  MOV R5, RZ ;  /* 0x000000ff00057202 */ /* 0x000fe20000000f00 */
[----:B------:R-:W-:Y:S02]  /*1310*/  IMAD.MOV.U32 R4, RZ, RZ, R9 ;  /* 0x000000ffff047224 */ /* 0x000fe400078e0009 */
[----:B------:R-:W-:Y:S02]  /*1320*/  VIADD R9, R9, 0x8 ;  /* 0x0000000809097836 */ /* 0x000fe40000000000 */
[----:B0-----:R-:W-:-:S03]  /*1330*/  IMAD.WIDE R4, R3, R8, R4 ;  /* 0x0000000803047225 */ /* 0x001fc600078e0204 */
[----:B-12---:R-:W-:-:S04]  /*1340*/  LEA R6, P1, R4, R12, 0x2 ;  /* 0x0000000c04067211 */ /* 0x006fc800078210ff */
[----:B------:R-:W-:Y:S02]  /*1350*/  LEA.HI.X R7, R4, R13, R5, 0x2, P1 ;  /* 0x0000000d04077211 */ /* 0x000fe400008f1405 */
[----:B------:R-:W-:-:S03]  /*1360*/  ISETP.NE.AND P1, PT, R9, R2, PT ;  /* 0x000000020900720c */ /* 0x000fc60003f25270 */
        /* <DEDUP_REMOVED lines=9> */
[----:B--2---:R-:W-:-:S07]  /*1400*/  MOV R6, R2 ;  /* 0x0000000200067202 */ /* 0x004fce0000000f00 */
.L_x_35:
[----:B------:R-:W-:-:S13]  /*1410*/  ISETP.NE.AND P1, PT, R15, RZ, PT ;  /* 0x000000ff0f00720c */ /* 0x000fda0003f25270 */
[----:B------:R-:W-:Y:S05]  /*1420*/  @!P1 BRA `(.L_x_37) ;  /* 0x0000000000a09947 */ /* 0x000fea0003800000 */
[----:B------:R-:W-:Y:S01]  /*1430*/  ISETP.NE.AND P1, PT, R16, RZ, PT ;  /* 0x000000ff1000720c */ /* 0x000fe20003f25270 */
[----:B------:R-:W-:-:S12]  /*1440*/  @!P0 BRA `(.L_x_38) ;  /* 0x0000000000348947 */ /* 0x000fd80003800000 */
[----:B------:R-:W0:Y:S01]  /*1450*/  LDCU UR6, c[0x0][0x3b0] ;  /* 0x00007600ff0677ac */ /* 0x000e220008000800 */
[----:B------:R-:W-:Y:S02]  /*1460*/  HFMA2 R5, -RZ, RZ, 0, 0 ;  /* 0x00000000ff057431 */ /* 0x000fe400000001ff */
[----:B------:R-:W-:Y:S01]  /*1470*/  IMAD.MOV.U32 R4, RZ, RZ, R6 ;  /* 0x000000ffff047224 */ /* 0x000fe200078e0006 */
[----:B------:R-:W-:Y:S01]  /*1480*/  IADD3 R6, PT, PT, R6, 0x4, RZ ;  /* 0x0000000406067810 */ /* 0x000fe20007ffe0ff */
[----:B------:R-:W1:Y:S01]  /*1490*/  LDCU.64 UR8, c[0x0][0x3c0] ;  /* 0x00007800ff0877ac */ /* 0x000e620008000a00 */
[----:B------:R-:W-:Y:S02]  /*14a0*/  IMAD.MOV.U32 R7, RZ, RZ, 0x7fffffff ;  /* 0x7fffffffff077424 */ /* 0x000fe400078e00ff */
[----:B0-----:R-:W-:-:S03]  /*14b0*/  IMAD.WIDE R8, R3, UR6, R4 ;  /* 0x0000000603087c25 */ /* 0x001fc6000f8e0204 */
[----:B-1----:R-:W-:-:S04]  /*14c0*/  LEA R4, P2, R8, UR8, 0x2 ;  /* 0x0000000808047c11 */ /* 0x002fc8000f8410ff */
[----:B------:R-:W-:-:S05]  /*14d0*/  LEA.HI.X R5, R8, UR9, R9, 0x2, P2 ;  /* 0x0000000908057c11 */ /* 0x000fca00090f1409 */
[----:B------:R0:W-:Y:S04]  /*14e0*/  STG.E desc[UR4][R4.64], R7 ;  /* 0x0000000704007986 */ /* 0x0001e8000c101904 */
[----:B------:R0:W-:Y:S04]  /*14f0*/  STG.E desc[UR4][R4.64+0x4], R7 ;  /* 0x0000040704007986 */ /* 0x0001e8000c101904 */
[----:B------:R0:W-:Y:S04]  /*1500*/  STG.E desc[UR4][R4.64+0x8], R7 ;  /* 0x0000080704007986 */ /* 0x0001e8000c101904 */
[----:B------:R0:W-:Y:S02]  /*1510*/  STG.E desc[UR4][R4.64+0xc], R7 ;  /* 0x00000c0704007986 */ /* 0x0001e4000c101904 */
.L_x_38:
[----:B------:R-:W-:Y:S05]  /*1520*/  @!P1 BRA `(.L_x_37) ;  /* 0x0000000000609947 */ /* 0x000fea0003800000 */
[----:B------:R-:W-:Y:S02]  /*1530*/  ISETP.NE.AND P1, PT, R16, 0x1, PT ;  /* 0x000000011000780c */ /* 0x000fe40003f25270 */
[----:B------:R-:W-:-:S11]  /*1540*/  LOP3.LUT P2, RZ, R14, 0x1, RZ, 0xc0, !PT ;  /* 0x000000010eff7812 */ /* 0x000fd6000784c0ff */
[----:B------:R-:W-:Y:S05]  /*1550*/  @!P1 BRA `(.L_x_39) ;  /* 0x00000000002c9947 */ /* 0x000fea0003800000 */
[----:B------:R-:W1:Y:S01]  /*1560*/  LDCU UR6, c[0x0][0x3b0] ;  /* 0x00007600ff0677ac */ /* 0x000e620008000800 */
[----:B0-----:R-:W-:Y:S01]  /*1570*/  MOV R5, RZ ;  /* 0x000000ff00057202 */ /* 0x001fe20000000f00 */
[----:B------:R-:W-:Y:S01]  /*1580*/  IMAD.MOV.U32 R4, RZ, RZ, R6 ;  /* 0x000000ffff047224 */ /* 0x000fe200078e0006 */
[----:B------:R-:W-:Y:S01]  /*1590*/  IADD3 R6, PT, PT, R6, 0x2, RZ ;  /* 0x0000000206067810 */ /* 0x000fe20007ffe0ff */
[----:B------:R-:W0:Y:S01]  /*15a0*/  LDCU.64 UR8, c[0x0][0x3c0] ;  /* 0x00007800ff0877ac */ /* 0x000e220008000a00 */
[----:B------:R-:W-:Y:S02]  /*15b0*/  IMAD.MOV.U32 R7, RZ, RZ, 0x7fffffff ;  /* 0x7fffffffff077424 */ /* 0x000fe400078e00ff */
[----:B-1----:R-:W-:-:S03]  /*15c0*/  IMAD.WIDE R8, R3, UR6, R4 ;  /* 0x0000000603087c25 */ /* 0x002fc6000f8e0204 */
[----:B0-----:R-:W-:-:S04]  /*15d0*/  LEA R4, P1, R8, UR8, 0x2 ;  /* 0x0000000808047c11 */ /* 0x001fc8000f8210ff */
[----:B------:R-:W-:-:S05]  /*15e0*/  LEA.HI.X R5, R8, UR9, R9, 0x2, P1 ;  /* 0x0000000908057c11 */ /* 0x000fca00088f1409 */
[----:B------:R1:W-:Y:S04]  /*15f0*/  STG.E desc[UR4][R4.64], R7 ;  /* 0x0000000704007986 */ /* 0x0003e8000c101904 */
[----:B------:R1:W-:Y:S02]  /*1600*/  STG.E desc[UR4][R4.64+0x4], R7 ;  /* 0x0000040704007986 */ /* 0x0003e4000c101904 */
.L_x_39:
[----:B------:R-:W-:Y:S05]  /*1610*/  @!P2 BRA `(.L_x_37) ;  /* 0x000000000024a947 */ /* 0x000fea0003800000 */
[----:B------:R-:W2:Y:S01]  /*1620*/  LDCU UR6, c[0x0][0x3b0] ;  /* 0x00007600ff0677ac */ /* 0x000ea20008000800 */
[----:B01----:R-:W-:Y:S02]  /*1630*/  HFMA2 R5, -RZ, RZ, 0, 0 ;  /* 0x00000000ff057431 */ /* 0x003fe400000001ff */
[----:B------:R-:W-:Y:S01]  /*1640*/  IMAD.MOV.U32 R4, RZ, RZ, R6 ;  /* 0x000000ffff047224 */ /* 0x000fe200078e0006 */
[----:B------:R-:W0:Y:S03]  /*1650*/  LDCU.64 UR8, c[0x0][0x3c0] ;  /* 0x00007800ff0877ac */ /* 0x000e260008000a00 */
[----:B--2---:R-:W-:-:S03]  /*1660*/  IMAD.WIDE R4, R3, UR6, R4 ;  /* 0x0000000603047c25 */ /* 0x004fc6000f8e0204 */
[----:B0-----:R-:W-:-:S04]  /*1670*/  LEA R6, P1, R4, UR8, 0x2 ;  /* 0x0000000804067c11 */ /* 0x001fc8000f8210ff */
[----:B------:R-:W-:Y:S01]  /*1680*/  LEA.HI.X R7, R4, UR9, R5, 0x2, P1 ;  /* 0x0000000904077c11 */ /* 0x000fe200088f1405 */
[----:B------:R-:W-:-:S05]  /*1690*/  IMAD.MOV.U32 R5, RZ, RZ, 0x7fffffff ;  /* 0x7fffffffff057424 */ /* 0x000fca00078e00ff */
[----:B------:R2:W-:Y:S03]  /*16a0*/  STG.E desc[UR4][R6.64], R5 ;  /* 0x0000000506007986 */ /* 0x0005e6000c101904 */
.L_x_37:
[----:B------:R-:W3:Y:S01]  /*16b0*/  LDCU UR6, c[0x0][0x3b4] ;  /* 0x00007680ff0677ac */ /* 0x000ee20008000800 */
[----:B------:R-:W-:-:S04]  /*16c0*/  IADD3 R3, PT, PT, R0, R3, RZ ;  /* 0x0000000300037210 */ /* 0x000fc80007ffe0ff */
[----:B---3--:R-:W-:-:S13]  /*16d0*/  ISETP.GE.AND P1, PT, R3, UR6, PT ;  /* 0x0000000603007c0c */ /* 0x008fda000bf26270 */
[----:B------:R-:W-:Y:S05]  /*16e0*/  @!P1 BRA `(.L_x_40) ;  /* 0xfffffff800e89947 */ /* 0x000fea000383ffff */
[----:B------:R-:W-:Y:S05]  /*16f0*/  EXIT ;  /* 0x000000000000794d */ /* 0x000fea0003800000 */
.L_x_23:
[----:B------:R-:W-:-:S04]  /*1700*/  VIMNMX.U32 R14, PT, PT, R10, 0x1, !PT ;  /* 0x000000010a0e7848 */ /* 0x000fc80007fe0000 */
[C---:B------:R-:W-:Y:S02]  /*1710*/  LOP3.LUT R15, R14.reuse, 0x7, RZ, 0xc0, !PT ;  /* 0x000000070e0f7812 */ /* 0x040fe400078ec0ff */
[----:B------:R-:W-:-:S03]  /*1720*/  LOP3.LUT R16, R14, 0x3, RZ, 0xc0, !PT ;  /* 0x000000030e107812 */ /* 0x000fc600078ec0ff */
[----:B------:R-:W-:-:S05]  /*1730*/  VIADD R2, R15, 0xffffffff ;  /* 0xffffffff0f027836 */ /* 0x000fca0000000000 */
[----:B------:R-:W-:Y:S02]  /*1740*/  ISETP.GE.U32.AND P0, PT, R2, 0x3, PT ;  /* 0x000000030200780c */ /* 0x000fe40003f06070 */
[----:B------:R-:W-:-:S11]  /*1750*/  LOP3.LUT R2, R14, 0x7ffffff8, RZ, 0xc0, !PT ;  /* 0x7ffffff80e027812 */ /* 0x000fd600078ec0ff */
.L_x_46:
[----:B------:R-:W-:Y:S02]  /*1760*/  ISETP.GE.U32.AND P1, PT, R10, 0x8, PT ;  /* 0x000000080a00780c */ /* 0x000fe40003f26070 */
[----:B--2---:R-:W-:-:S11]  /*1770*/  MOV R6, RZ ;  /* 0x000000ff00067202 */ /* 0x004fd60000000f00 */
[----:B01----:R-:W-:Y:S05]  /*1780*/  @!P1 BRA `(.L_x_41) ;  /* 0x0000000000549947 */ /* 0x003fea0003800000 */
[----:B------:R-:W0:Y:S01]  /*1790*/  LDC R8, c[0x0][0x3b0] ;  /* 0x0000ec00ff087b82 */ /* 0x000e220000000800 */
[----:B------:R-:W-:Y:S01]  /*17a0*/  IMAD.MOV.U32 R9, RZ, RZ, RZ ;  /* 0x000000ffff097224 */ /* 0x000fe200078e00ff */
[----:B------:R-:W-:-:S06]  /*17b0*/  MOV R11, 0x7fffffff ;  /* 0x7fffffff000b7802 */ /* 0x000fcc0000000f00 */
[----:B------:R-:W1:Y:S02]  /*17c0*/  LDC.64 R12, c[0x0][0x3c0] ;  /* 0x0000f000ff0c7b82 */ /* 0x000e640000000a00 */
.L_x_42:
[----:B------:R-:W-:Y:S02]  /*17d0*/  HFMA2 R5, -RZ, RZ, 0, 0 ;  /* 0x00000000ff057431 */ /* 0x000fe400000001ff */
        /* <DEDUP_REMOVED lines=16> */
.L_x_41:
[----:B------:R-:W-:-:S13]  /*18e0*/  ISETP.NE.AND P1, PT, R15, RZ, PT ;  /* 0x000000ff0f00720c */ /* 0x000fda0003f25270 */
[----:B------:R-:W-:Y:S05]  /*18f0*/  @!P1 BRA `(.L_x_43) ;  /* 0x0000000000a09947 */ /* 0x000fea0003800000 */
[----:B------:R-:W-:Y:S01]  /*1900*/  ISETP.NE.AND P2, PT, R16, RZ, PT ;  /* 0x000000ff1000720c */ /* 0x000fe20003f45270 */
[----:B------:R-:W-:-:S12]  /*1910*/  @!P0 BRA `(.L_x_44) ;  /* 0x0000000000348947 */ /* 0x000fd80003800000 */
[----:B------:R-:W0:Y:S01]  /*1920*/  LDCU UR6, c[0x0][0x3b0] ;  /* 0x00007600ff0677ac */ /* 0x000e220008000800 */
[----:B------:R-:W-:Y:S01]  /*1930*/  MOV R5, RZ ;  /* 0x000000ff00057202 */ /* 0x000fe20000000f00 */
        /* <DEDUP_REMOVED lines=11> */
.L_x_44:
[----:B------:R-:W-:Y:S05]  /*19f0*/  @!P2 BRA `(.L_x_43) ;  /* 0x000000000060a947 */ /* 0x000fea0003800000 */
[----:B------:R-:W-:Y:S02]  /*1a00*/  ISETP.NE.AND P1, PT, R16, 0x1, PT ;  /* 0x000000011000780c */ /* 0x000fe40003f25270 */
[----:B------:R-:W-:-:S11]  /*1a10*/  LOP3.LUT P2, RZ, R14, 0x1, RZ, 0xc0, !PT ;  /* 0x000000010eff7812 */ /* 0x000fd6000784c0ff */
[----:B------:R-:W-:Y:S05]  /*1a20*/  @!P1 BRA `(.L_x_45) ;  /* 0x00000000002c9947 */ /* 0x000fea0003800000 */
[----:B------:R-:W1:Y:S01]  /*1a30*/  LDCU UR6, c[0x0][0x3b0] ;  /* 0x00007600ff0677ac */ /* 0x000e620008000800 */
[----:B0-----:R-:W-:Y:S02]  /*1a40*/  HFMA2 R5, -RZ, RZ, 0, 0 ;  /* 0x00000000ff057431 */ /* 0x001fe400000001ff */
        /* <DEDUP_REMOVED lines=9> */
.L_x_45:
[----:B------:R-:W-:Y:S05]  /*1ae0*/  @!P2 BRA `(.L_x_43) ;  /* 0x000000000024a947 */ /* 0x000fea0003800000 */
[----:B------:R-:W2:Y:S01]  /*1af0*/  LDCU UR6, c[0x0][0x3b0] ;  /* 0x00007600ff0677ac */ /* 0x000ea20008000800 */
[----:B01----:R-:W-:Y:S01]  /*1b00*/  MOV R5, RZ ;  /* 0x000000ff00057202 */ /* 0x003fe20000000f00 */
[----:B------:R-:W-:Y:S01]  /*1b10*/  IMAD.MOV.U32 R4, RZ, RZ, R6 ;  /* 0x000000ffff047224 */ /* 0x000fe200078e0006 */
[----:B------:R-:W0:Y:S03]  /*1b20*/  LDCU.64 UR8, c[0x0][0x3c0] ;  /* 0x00007800ff0877ac */ /* 0x000e260008000a00 */
[----:B--2---:R-:W-:-:S03]  /*1b30*/  IMAD.WIDE R4, R3, UR6, R4 ;  /* 0x0000000603047c25 */ /* 0x004fc6000f8e0204 */
[----:B0-----:R-:W-:-:S04]  /*1b40*/  LEA R6, P1, R4, UR8, 0x2 ;  /* 0x0000000804067c11 */ /* 0x001fc8000f8210ff */
[----:B------:R-:W-:Y:S01]  /*1b50*/  LEA.HI.X R7, R4, UR9, R5, 0x2, P1 ;  /* 0x0000000904077c11 */ /* 0x000fe200088f1405 */
[----:B------:R-:W-:-:S05]  /*1b60*/  IMAD.MOV.U32 R5, RZ, RZ, 0x7fffffff ;  /* 0x7fffffffff057424 */ /* 0x000fca00078e00ff */
[----:B------:R2:W-:Y:S03]  /*1b70*/  STG.E desc[UR4][R6.64], R5 ;  /* 0x0000000506007986 */ /* 0x0005e6000c101904 */
.L_x_43:
[----:B------:R-:W3:Y:S01]  /*1b80*/  LDCU UR6, c[0x0][0x3b4] ;  /* 0x00007680ff0677ac */ /* 0x000ee20008000800 */
[----:B------:R-:W-:-:S04]  /*1b90*/  IADD3 R3, PT, PT, R0, R3, RZ ;  /* 0x0000000300037210 */ /* 0x000fc80007ffe0ff */
[----:B---3--:R-:W-:-:S13]  /*1ba0*/  ISETP.GE.AND P1, PT, R3, UR6, PT ;  /* 0x0000000603007c0c */ /* 0x008fda000bf26270 */
[----:B------:R-:W-:Y:S05]  /*1bb0*/  @!P1 BRA `(.L_x_46) ;  /* 0xfffffff800e89947 */ /* 0x000fea000383ffff */
[----:B------:R-:W-:Y:S05]  /*1bc0*/  EXIT ;  /* 0x000000000000794d */ /* 0x000fea0003800000 */
.L_x_22:
[C---:B------:R-:W-:Y:S01]  /*1bd0*/  LOP3.LUT R10, R5.reuse, 0x7, RZ, 0xc0, !PT ;  /* 0x00000007050a7812 */ /* 0x040fe200078ec0ff */
[----:B------:R-:W0:Y:S01]  /*1be0*/  LDCU.64 UR6, c[0x0][0x3c0] ;  /* 0x00007800ff0677ac */ /* 0x000e220008000a00 */
[----:B------:R-:W-:-:S03]  /*1bf0*/  LOP3.LUT R11, R5, 0x3, RZ, 0xc0, !PT ;  /* 0x00000003050b7812 */ /* 0x000fc600078ec0ff */
[----:B------:R-:W-:-:S05]  /*1c00*/  VIADD R2, R10, 0xffffffff ;  /* 0xffffffff0a027836 */ /* 0x000fca0000000000 */
[----:B------:R-:W-:Y:S02]  /*1c10*/  ISETP.GE.U32.AND P0, PT, R2, 0x3, PT ;  /* 0x000000030200780c */ /* 0x000fe40003f06070 */
[----:B------:R-:W-:-:S11]  /*1c20*/  LOP3.LUT R2, R5, 0x7ffffff8, RZ, 0xc0, !PT ;  /* 0x7ffffff805027812 */ /* 0x000fd600078ec0ff */
.L_x_52:
[----:B-1----:R-:W1:Y:S01]  /*1c30*/  LDC R8, c[0x0][0x3b0] ;  /* 0x0000ec00ff087b82 */ /* 0x002e620000000800 */
[----:B----4-:R-:W-:Y:S01]  /*1c40*/  HFMA2 R6, -RZ, RZ, 0, 0 ;  /* 0x00000000ff067431 */ /* 0x010fe200000001ff */
[----:B-1----:R-:W-:-:S13]  /*1c50*/  ISETP.GE.U32.AND P1, PT, R8, 0x8, PT ;  /* 0x000000080800780c */ /* 0x002fda0003f26070 */
[----:B--23--:R-:W-:Y:S05]  /*1c60*/  @!P1 BRA `(.L_x_47) ;  /* 0x00000000004c9947 */ /* 0x00cfea0003800000 */
[----:B------:R-:W-:-:S07]  /*1c70*/  IMAD.MOV.U32 R7, RZ, RZ, RZ ;  /* 0x000000ffff077224 */ /* 0x000fce00078e00ff */
.L_x_48:
[----:B-1----:R-:W-:Y:S01]  /*1c80*/  MOV R4, R7 ;  /* 0x0000000700047202 */ /* 0x002fe20000000f00 */
[----:B------:R-:W-:Y:S01]  /*1c90*/  IMAD.MOV.U32 R5, RZ, RZ, RZ ;  /* 0x000000ffff057224 */ /* 0x000fe200078e00ff */
[----:B------:R-:W-:Y:S01]  /*1ca0*/  MOV R9, 0x7fffffff ;  /* 0x7fffffff00097802 */ /* 0x000fe20000000f00 */
[----:B------:R-:W-:Y:S02]  /*1cb0*/  VIADD R7, R7, 0x8 ;  /* 0x0000000807077836 */ /* 0x000fe40000000000 */
[----:B------:R-:W-:-:S03]  /*1cc0*/  IMAD.WIDE R12, R3, R8, R4 ;  /* 0x00000008030c7225 */ /* 0x000fc600078e0204 */
[----:B0-----:R-:W-:-:S04]  /*1cd0*/  LEA R4, P1, R12, UR6, 0x2 ;  /* 0x000000060c047c11 */ /* 0x001fc8000f8210ff */
[----:B------:R-:W-:Y:S02]  /*1ce0*/  LEA.HI.X R5, R12, UR7, R13, 0x2, P1 ;  /* 0x000000070c057c11 */ /* 0x000fe400088f140d */
        /* <DEDUP_REMOVED lines=10> */
[----:B------:R-:W-:-:S07]  /*1d90*/  MOV R6, R2 ;  /* 0x0000000200067202 */ /* 0x000fce0000000f00 */
.L_x_47:
[----:B------:R-:W-:-:S13]  /*1da0*/  ISETP.NE.AND P1, PT, R10, RZ, PT ;  /* 0x000000ff0a00720c */ /* 0x000fda0003f25270 */
[----:B------:R-:W-:Y:S05]  /*1db0*/  @!P1 BRA `(.L_x_49) ;  /* 0x0000000000949947 */ /* 0x000fea0003800000 */
[----:B------:R-:W-:Y:S01]  /*1dc0*/  ISETP.NE.AND P1, PT, R11, RZ, PT ;  /* 0x000000ff0b00720c */ /* 0x000fe20003f25270 */
[----:B------:R-:W-:-:S12]  /*1dd0*/  @!P0 BRA `(.L_x_50) ;  /* 0x0000000000308947 */ /* 0x000fd80003800000 */
[----:B------:R-:W2:Y:S01]  /*1de0*/  LDCU.64 UR8, c[0x0][0x3c0] ;  /* 0x00007800ff0877ac */ /* 0x000ea20008000a00 */
[----:B-1----:R-:W-:Y:S02]  /*1df0*/  HFMA2 R5, -RZ, RZ, 0, 0 ;  /* 0x00000000ff057431 */ /* 0x002fe400000001ff */
[----:B------:R-:W-:Y:S01]  /*1e00*/  IMAD.MOV.U32 R4, RZ, RZ, R6 ;  /* 0x000000ffff047224 */ /* 0x000fe200078e0006 */
[----:B------:R-:W-:Y:S01]  /*1e10*/  IADD3 R6, PT, PT, R6, 0x4, RZ ;  /* 0x0000000406067810 */ /* 0x000fe20007ffe0ff */
[----:B------:R-:W-:Y:S02]  /*1e20*/  IMAD.MOV.U32 R7, RZ, RZ, 0x7fffffff ;  /* 0x7fffffffff077424 */ /* 0x000fe400078e00ff */
[----:B------:R-:W-:-:S03]  /*1e30*/  IMAD.WIDE R12, R3, R8, R4 ;  /* 0x00000008030c7225 */ /* 0x000fc600078e0204 */
[----:B--2---:R-:W-:-:S04]  /*1e40*/  LEA R4, P2, R12, UR8, 0x2 ;  /* 0x000000080c047c11 */ /* 0x004fc8000f8410ff */
[----:B------:R-:W-:-:S05]  /*1e50*/  LEA.HI.X R5, R12, UR9, R13, 0x2, P2 ;  /* 0x000000090c057c11 */ /* 0x000fca00090f140d */
[----:B------:R2:W-:Y:S04]  /*1e60*/  STG.E desc[UR4][R4.64], R7 ;  /* 0x0000000704007986 */ /* 0x0005e8000c101904 */
[----:B------:R2:W-:Y:S04]  /*1e70*/  STG.E desc[UR4][R4.64+0x4], R7 ;  /* 0x0000040704007986 */ /* 0x0005e8000c101904 */
[----:B------:R2:W-:Y:S04]  /*1e80*/  STG.E desc[UR4][R4.64+0x8], R7 ;  /* 0x0000080704007986 */ /* 0x0005e8000c101904 */
[----:B------:R2:W-:Y:S02]  /*1e90*/  STG.E desc[UR4][R4.64+0xc], R7 ;  /* 0x00000c0704007986 */ /* 0x0005e4000c101904 */
.L_x_50:
[----:B------:R-:W-:Y:S05]  /*1ea0*/  @!P1 BRA `(.L_x_49) ;  /* 0x0000000000589947 */ /* 0x000fea0003800000 */
[----:B------:R-:W-:Y:S02]  /*1eb0*/  ISETP.NE.AND P1, PT, R11, 0x1, PT ;  /* 0x000000010b00780c */ /* 0x000fe40003f25270 */
[----:B------:R-:W-:-:S11]  /*1ec0*/  LOP3.LUT P2, RZ, R8, 0x1, RZ, 0xc0, !PT ;  /* 0x0000000108ff7812 */ /* 0x000fd6000784c0ff */
[----:B------:R-:W-:Y:S05]  /*1ed0*/  @!P1 BRA `(.L_x_51) ;  /* 0x0000000000289947 */ /* 0x000fea0003800000 */
[----:B------:R-:W3:Y:S01]  /*1ee0*/  LDCU.64 UR8, c[0x0][0x3c0] ;  /* 0x00007800ff0877ac */ /* 0x000ee20008000a00 */
[----:B-12---:R-:W-:Y:S01]  /*1ef0*/  MOV R5, RZ ;  /* 0x000000ff00057202 */ /* 0x006fe20000000f00 */
[----:B------:R-:W-:Y:S01]  /*1f00*/  IMAD.MOV.U32 R4, RZ, RZ, R6 ;  /* 0x000000ffff047224 */ /* 0x000fe200078e0006 */
[----:B------:R-:W-:Y:S01]  /*1f10*/  IADD3 R6, PT, PT, R6, 0x2, RZ ;  /* 0x0000000206067810 */ /* 0x000fe20007ffe0ff */
[----:B------:R-:W-:Y:S02]  /*1f20*/  IMAD.MOV.U32 R7, RZ, RZ, 0x7fffffff ;  /* 0x7fffffffff077424 */ /* 0x000fe400078e00ff */
[----:B------:R-:W-:-:S03]  /*1f30*/  IMAD.WIDE R12, R3, R8, R4 ;  /* 0x00000008030c7225 */ /* 0x000fc600078e0204 */
[----:B---3--:R-:W-:-:S04]  /*1f40*/  LEA R4, P1, R12, UR8, 0x2 ;  /* 0x000000080c047c11 */ /* 0x008fc8000f8210ff */
[----:B------:R-:W-:-:S05]  /*1f50*/  LEA.HI.X R5, R12, UR9, R13, 0x2, P1 ;  /* 0x000000090c057c11 */ /* 0x000fca00088f140d */
[----:B------:R3:W-:Y:S04]  /*1f60*/  STG.E desc[UR4][R4.64], R7 ;  /* 0x0000000704007986 */ /* 0x0007e8000c101904 */
[----:B------:R3:W-:Y:S02]  /*1f70*/  STG.E desc[UR4][R4.64+0x4], R7 ;  /* 0x0000040704007986 */ /* 0x0007e4000c101904 */
.L_x_51:
[----:B------:R-:W-:Y:S05]  /*1f80*/  @!P2 BRA `(.L_x_49) ;  /* 0x000000000020a947 */ /* 0x000fea0003800000 */
[----:B------:R-:W4:Y:S01]  /*1f90*/  LDCU.64 UR8, c[0x0][0x3c0] ;  /* 0x00007800ff0877ac */ /* 0x000f220008000a00 */
[----:B-123--:R-:W-:Y:S01]  /*1fa0*/  MOV R4, R6 ;  /* 0x0000000600047202 */ /* 0x00efe20000000f00 */
[----:B------:R-:W-:-:S04]  /*1fb0*/  IMAD.MOV.U32 R5, RZ, RZ, RZ ;  /* 0x000000ffff057224 */ /* 0x000fc800078e00ff */
[----:B------:R-:W-:-:S03]  /*1fc0*/  IMAD.WIDE R4, R3, R8, R4 ;  /* 0x0000000803047225 */ /* 0x000fc600078e0204 */
[----:B----4-:R-:W-:-:S04]  /*1fd0*/  LEA R6, P1, R4, UR8, 0x2 ;  /* 0x0000000804067c11 */ /* 0x010fc8000f8210ff */
[----:B------:R-:W-:Y:S02]  /*1fe0*/  LEA.HI.X R7, R4, UR9, R5, 0x2, P1 ;  /* 0x0000000904077c11 */ /* 0x000fe400088f1405 */
[----:B------:R-:W-:-:S05]  /*1ff0*/  MOV R5, 0x7fffffff ;  /* 0x7fffffff00057802 */ /* 0x000fca0000000f00 */
[----:B------:R4:W-:Y:S02]  /*2000*/  STG.E desc[UR4][R6.64], R5 ;  /* 0x0000000506007986 */ /* 0x0009e4000c101904 */
.L_x_49:
[----:B------:R-:W5:Y:S01]  /*2010*/  LDCU UR8, c[0x0][0x3b4] ;  /* 0x00007680ff0877ac */ /* 0x000f620008000800 */
[----:B------:R-:W-:-:S04]  /*2020*/  IADD3 R3, PT, PT, R0, R3, RZ ;  /* 0x0000000300037210 */ /* 0x000fc80007ffe0ff */
[----:B-----5:R-:W-:-:S13]  /*2030*/  ISETP.GE.AND P1, PT, R3, UR8, PT ;  /* 0x0000000803007c0c */ /* 0x020fda000bf26270 */
[----:B------:R-:W-:Y:S05]  /*2040*/  @!P1 BRA `(.L_x_52) ;  /* 0xfffffff800f89947 */ /* 0x000fea000383ffff */
[----:B0-----:R-:W-:Y:S05]  /*2050*/  EXIT ;  /* 0x000000000000794d */ /* 0x001fea0003800000 */
.L_x_53:
        /* <DEDUP_REMOVED lines=10> */
.L_x_55:


//--------------------- .nv.shared.reserved.0     --------------------------
	.section	.nv.shared.reserved.0,"aw",@nobits
	.weak		__nv_reservedSMEM_offset_0_alias
	.size		__nv_reservedSMEM_offset_0_alias, 0, 64
	.other		__nv_reservedSMEM_offset_0_alias,@"STO_CUDA_RESERVED_SHARED STV_DEFAULT"
__nv_reservedSMEM_offset_0_alias:
	.zero		0
	.zero		64


//--------------------- .nv.constant0.decycler_many_series_one_param_f32 --------------------------
	.section	.nv.constant0.decycler_many_series_one_param_f32,"a",@progbits
	.sectionflags	@""
	.align	4
.nv.constant0.decycler_many_series_one_param_f32:
	.zero		944


//--------------------- .nv.constant0.decycler_batch_f32 --------------------------
	.section	.nv.constant0.decycler_batch_f32,"a",@progbits
	.sectionflags	@""
	.align	4
.nv.constant0.decycler_batch_f32:
	.zero		968


//--------------------- SYMBOLS --------------------------

	.type		.nv.reservedSmem.offset0,@object
	.size		.nv.reservedSmem.offset0,0x4
